	.target	sm_100a

	.elftype	@"ET_EXEC"


//--------------------- .note.nv.tkinfo           --------------------------
	.section	.note.nv.tkinfo,"",@"SHT_NOTE"
	.sectionflags	@"SHF_NOTE_NV_TKINFO"
	.tkinfo
        /*0018*/ 	.word	0x00000002
        /*0030*/ 	.string	""
        /*0030*/ 	.string	"ptxas"
        /*0030*/ 	.string	"Cuda compilation tools, release 13.0, V13.0.88"
        /*0030*/ 	.string	"Build cuda_13.0.r13.0/compiler.36424714_0"
        /*0030*/ 	.string	"-arch sm_100a -m 64 "



//--------------------- .note.nv.cuinfo           --------------------------
	.section	.note.nv.cuinfo,"",@"SHT_NOTE"
	.sectionflags	@"SHF_NOTE_NV_CUINFO"
        /*0018*/ 	.short	0x0002
        /*001a*/ 	.short	0x0064
        /*001c*/ 	.short	0x0082
	.zero		2


//--------------------- .nv.info                  --------------------------
	.section	.nv.info,"",@"SHT_CUDA_INFO"
	.align	4


	//----- nvinfo : EIATTR_REGCOUNT
	.align		4
        /*0000*/ 	.byte	0x04, 0x2f
        /*0002*/ 	.short	(.L_12 - .L_11)
	.align		4
.L_11:
        /*0004*/ 	.word	index@(_ZN7cutlass13device_kernelIN5flash19enable_sm80_to_sm89INS1_16FlashAttnFwdSm80INS1_25CollectiveMainloopFwdSm80ILi8ELi1ELb1EN4cute5tupleIJNS5_1CILi128EEENS7_ILi112EEES8_EEELi128ENS_6half_tEfNS_4arch4Sm80ELb1ELb0ELb1ELb1ELb1ELb1ELb1ELb1EEENS1_21CollectiveEpilogueFwdINS6_IJS8_S8_S9_EEENS6_IJNS7_ILi1EEESH_SH_EEESB_SD_Li256ELb1ELb1ELb1ELb0EEENS1_36VarlenDynamicPersistentTileSchedulerILi128ELi112ELi256ELi256ELb1ELb1ELb0ELb1ELb1ELb1EEEEEEEEEvNT_6ParamsE)
        /*0008*/ 	.word	0x00000004


	//----- nvinfo : EIATTR_FRAME_SIZE
	.align		4
.L_12:
        /*000c*/ 	.byte	0x04, 0x11
        /*000e*/ 	.short	(.L_14 - .L_13)
	.align		4
.L_13:
        /*0010*/ 	.word	index@(_ZN7cutlass13device_kernelIN5flash19enable_sm80_to_sm89INS1_16FlashAttnFwdSm80INS1_25CollectiveMainloopFwdSm80ILi8ELi1ELb1EN4cute5tupleIJNS5_1CILi128EEENS7_ILi112EEES8_EEELi128ENS_6half_tEfNS_4arch4Sm80ELb1ELb0ELb1ELb1ELb1ELb1ELb1ELb1EEENS1_21CollectiveEpilogueFwdINS6_IJS8_S8_S9_EEENS6_IJNS7_ILi1EEESH_SH_EEESB_SD_Li256ELb1ELb1ELb1ELb0EEENS1_36VarlenDynamicPersistentTileSchedulerILi128ELi112ELi256ELi256ELb1ELb1ELb0ELb1ELb1ELb1EEEEEEEEEvNT_6ParamsE)
        /*0014*/ 	.word	0x00000000


	//----- nvinfo : EIATTR_REGCOUNT
	.align		4
.L_14:
        /*0018*/ 	.byte	0x04, 0x2f
        /*001a*/ 	.short	(.L_16 - .L_15)
	.align		4
.L_15:
        /*001c*/ 	.word	index@(_ZN7cutlass13device_kernelIN5flash19enable_sm80_to_sm89INS1_16FlashAttnFwdSm80INS1_25CollectiveMainloopFwdSm80ILi8ELi1ELb1EN4cute5tupleIJNS5_1CILi128EEENS7_ILi112EEES8_EEELi128ENS_6half_tEfNS_4arch4Sm80ELb1ELb0ELb1ELb1ELb1ELb0ELb1ELb1EEENS1_21CollectiveEpilogueFwdINS6_IJS8_S8_S9_EEENS6_IJNS7_ILi1EEESH_SH_EEESB_SD_Li256ELb1ELb1ELb1ELb0EEENS1_36VarlenDynamicPersistentTileSchedulerILi128ELi112ELi256ELi256ELb1ELb1ELb0ELb1ELb1ELb1EEEEEEEEEvNT_6ParamsE)
        /*0020*/ 	.word	0x00000004


	//----- nvinfo : EIATTR_FRAME_SIZE
	.align		4
.L_16:
        /*0024*/ 	.byte	0x04, 0x11
        /*0026*/ 	.short	(.L_18 - .L_17)
	.align		4
.L_17:
        /*0028*/ 	.word	index@(_ZN7cutlass13device_kernelIN5flash19enable_sm80_to_sm89INS1_16FlashAttnFwdSm80INS1_25CollectiveMainloopFwdSm80ILi8ELi1ELb1EN4cute5tupleIJNS5_1CILi128EEENS7_ILi112EEES8_EEELi128ENS_6half_tEfNS_4arch4Sm80ELb1ELb0ELb1ELb1ELb1ELb0ELb1ELb1EEENS1_21CollectiveEpilogueFwdINS6_IJS8_S8_S9_EEENS6_IJNS7_ILi1EEESH_SH_EEESB_SD_Li256ELb1ELb1ELb1ELb0EEENS1_36VarlenDynamicPersistentTileSchedulerILi128ELi112ELi256ELi256ELb1ELb1ELb0ELb1ELb1ELb1EEEEEEEEEvNT_6ParamsE)
        /*002c*/ 	.word	0x00000000


	//----- nvinfo : EIATTR_REGCOUNT
	.align		4
.L_18:
        /*0030*/ 	.byte	0x04, 0x2f
        /*0032*/ 	.short	(.L_20 - .L_19)
	.align		4
.L_19:
        /*0034*/ 	.word	index@(_ZN7cutlass13device_kernelIN5flash19enable_sm80_to_sm89INS1_16FlashAttnFwdSm80INS1_25CollectiveMainloopFwdSm80ILi4ELi1ELb0EN4cute5tupleIJNS5_1CILi128EEENS7_ILi64EEES8_EEELi128ENS_6half_tEfNS_4arch4Sm80ELb1ELb0ELb1ELb0ELb1ELb0ELb1ELb1EEENS1_21CollectiveEpilogueFwdINS6_IJS8_S8_S9_EEENS6_IJNS7_ILi1EEESH_SH_EEESB_SD_Li128ELb0ELb1ELb1ELb0EEENS1_30DynamicPersistentTileSchedulerILi128ELi128ELb1ELb1ELb0EEEEEEEEEvNT_6ParamsE)
        /*0038*/ 	.word	0x00000004


	//----- nvinfo : EIATTR_FRAME_SIZE
	.align		4
.L_20:
        /*003c*/ 	.byte	0x04, 0x11
        /*003e*/ 	.short	(.L_22 - .L_21)
	.align		4
.L_21:
        /*0040*/ 	.word	index@(_ZN7cutlass13device_kernelIN5flash19enable_sm80_to_sm89INS1_16FlashAttnFwdSm80INS1_25CollectiveMainloopFwdSm80ILi4ELi1ELb0EN4cute5tupleIJNS5_1CILi128EEENS7_ILi64EEES8_EEELi128ENS_6half_tEfNS_4arch4Sm80ELb1ELb0ELb1ELb0ELb1ELb0ELb1ELb1EEENS1_21CollectiveEpilogueFwdINS6_IJS8_S8_S9_EEENS6_IJNS7_ILi1EEESH_SH_EEESB_SD_Li128ELb0ELb1ELb1ELb0EEENS1_30DynamicPersistentTileSchedulerILi128ELi128ELb1ELb1ELb0EEEEEEEEEvNT_6ParamsE)
        /*0044*/ 	.word	0x00000000


	//----- nvinfo : EIATTR_REGCOUNT
	.align		4
.L_22:
        /*0048*/ 	.byte	0x04, 0x2f
        /*004a*/ 	.short	(.L_24 - .L_23)
	.align		4
.L_23:
        /*004c*/ 	.word	index@(_ZN7cutlass13device_kernelIN5flash19enable_sm80_to_sm89INS1_16FlashAttnFwdSm80INS1_25CollectiveMainloopFwdSm80ILi8ELi1ELb1EN4cute5tupleIJNS5_1CILi128EEENS7_ILi96EEES8_EEELi128ENS_6half_tEfNS_4arch4Sm80ELb0ELb1ELb1ELb1ELb1ELb1ELb1ELb1EEENS1_21CollectiveEpilogueFwdINS6_IJS8_S8_S9_EEENS6_IJNS7_ILi1EEESH_SH_EEESB_SD_Li256ELb1ELb1ELb1ELb0EEENS1_36VarlenDynamicPersistentTileSchedulerILi128ELi96ELi256ELi256ELb1ELb1ELb0ELb1ELb0ELb1EEEEEEEEEvNT_6ParamsE)
        /*0050*/ 	.word	0x00000004


	//----- nvinfo : EIATTR_FRAME_SIZE
	.align		4
.L_24:
        /*0054*/ 	.byte	0x04, 0x11
        /*0056*/ 	.short	(.L_26 - .L_25)
	.align		4
.L_25:
        /*0058*/ 	.word	index@(_ZN7cutlass13device_kernelIN5flash19enable_sm80_to_sm89INS1_16FlashAttnFwdSm80INS1_25CollectiveMainloopFwdSm80ILi8ELi1ELb1EN4cute5tupleIJNS5_1CILi128EEENS7_ILi96EEES8_EEELi128ENS_6half_tEfNS_4arch4Sm80ELb0ELb1ELb1ELb1ELb1ELb1ELb1ELb1EEENS1_21CollectiveEpilogueFwdINS6_IJS8_S8_S9_EEENS6_IJNS7_ILi1EEESH_SH_EEESB_SD_Li256ELb1ELb1ELb1ELb0EEENS1_36VarlenDynamicPersistentTileSchedulerILi128ELi96ELi256ELi256ELb1ELb1ELb0ELb1ELb0ELb1EEEEEEEEEvNT_6ParamsE)
        /*005c*/ 	.word	0x00000000


	//----- nvinfo : EIATTR_REGCOUNT
	.align		4
.L_26:
        /*0060*/ 	.byte	0x04, 0x2f
        /*0062*/ 	.short	(.L_28 - .L_27)
	.align		4
.L_27:
        /*0064*/ 	.word	index@(_ZN7cutlass13device_kernelIN5flash19enable_sm80_to_sm89INS1_16FlashAttnFwdSm80INS1_25CollectiveMainloopFwdSm80ILi8ELi1ELb1EN4cute5tupleIJNS5_1CILi128EEENS7_ILi96EEES8_EEELi128ENS_6half_tEfNS_4arch4Sm80ELb0ELb1ELb1ELb1ELb1ELb0ELb1ELb1EEENS1_21CollectiveEpilogueFwdINS6_IJS8_S8_S9_EEENS6_IJNS7_ILi1EEESH_SH_EEESB_SD_Li256ELb1ELb1ELb1ELb0EEENS1_36VarlenDynamicPersistentTileSchedulerILi128ELi96ELi256ELi256ELb1ELb1ELb0ELb1ELb0ELb1EEEEEEEEEvNT_6ParamsE)
        /*0068*/ 	.word	0x00000004


	//----- nvinfo : EIATTR_FRAME_SIZE
	.align		4
.L_28:
        /*006c*/ 	.byte	0x04, 0x11
        /*006e*/ 	.short	(.L_30 - .L_29)
	.align		4
.L_29:
        /*0070*/ 	.word	index@(_ZN7cutlass13device_kernelIN5flash19enable_sm80_to_sm89INS1_16FlashAttnFwdSm80INS1_25CollectiveMainloopFwdSm80ILi8ELi1ELb1EN4cute5tupleIJNS5_1CILi128EEENS7_ILi96EEES8_EEELi128ENS_6half_tEfNS_4arch4Sm80ELb0ELb1ELb1ELb1ELb1ELb0ELb1ELb1EEENS1_21CollectiveEpilogueFwdINS6_IJS8_S8_S9_EEENS6_IJNS7_ILi1EEESH_SH_EEESB_SD_Li256ELb1ELb1ELb1ELb0EEENS1_36VarlenDynamicPersistentTileSchedulerILi128ELi96ELi256ELi256ELb1ELb1ELb0ELb1ELb0ELb1EEEEEEEEEvNT_6ParamsE)
        /*0074*/ 	.word	0x00000000


	//----- nvinfo : EIATTR_REGCOUNT
	.align		4
.L_30:
        /*0078*/ 	.byte	0x04, 0x2f
        /*007a*/ 	.short	(.L_32 - .L_31)
	.align		4
.L_31:
        /*007c*/ 	.word	index@(_ZN7cutlass13device_kernelIN5flash19enable_sm80_to_sm89INS1_16FlashAttnFwdSm80INS1_25CollectiveMainloopFwdSm80ILi4ELi1ELb0EN4cute5tupleIJNS5_1CILi128EEENS7_ILi48EEES8_EEELi128ENS_6half_tEfNS_4arch4Sm80ELb0ELb1ELb1ELb0ELb1ELb0ELb1ELb1EEENS1_21CollectiveEpilogueFwdINS6_IJS8_S8_S9_EEENS6_IJNS7_ILi1EEESH_SH_EEESB_SD_Li128ELb0ELb1ELb1ELb0EEENS1_19SingleTileSchedulerILb0ELb1ELb1ELi128EEEEEEEEEvNT_6ParamsE)
        /*0080*/ 	.word	0x00000004


	//----- nvinfo : EIATTR_FRAME_SIZE
	.align		4
.L_32:
        /*0084*/ 	.byte	0x04, 0x11
        /*0086*/ 	.short	(.L_34 - .L_33)
	.align		4
.L_33:
        /*0088*/ 	.word	index@(_ZN7cutlass13device_kernelIN5flash19enable_sm80_to_sm89INS1_16FlashAttnFwdSm80INS1_25CollectiveMainloopFwdSm80ILi4ELi1ELb0EN4cute5tupleIJNS5_1CILi128EEENS7_ILi48EEES8_EEELi128ENS_6half_tEfNS_4arch4Sm80ELb0ELb1ELb1ELb0ELb1ELb0ELb1ELb1EEENS1_21CollectiveEpilogueFwdINS6_IJS8_S8_S9_EEENS6_IJNS7_ILi1EEESH_SH_EEESB_SD_Li128ELb0ELb1ELb1ELb0EEENS1_19SingleTileSchedulerILb0ELb1ELb1ELi128EEEEEEEEEvNT_6ParamsE)
        /*008c*/ 	.word	0x00000000


	//----- nvinfo : EIATTR_REGCOUNT
	.align		4
.L_34:
        /*0090*/ 	.byte	0x04, 0x2f
        /*0092*/ 	.short	(.L_36 - .L_35)
	.align		4
.L_35:
        /*0094*/ 	.word	index@(_ZN7cutlass13device_kernelIN5flash19enable_sm80_to_sm89INS1_16FlashAttnFwdSm80INS1_25CollectiveMainloopFwdSm80ILi8ELi1ELb1EN4cute5tupleIJNS5_1CILi128EEENS7_ILi112EEES8_EEELi128ENS_6half_tEfNS_4arch4Sm80ELb0ELb0ELb1ELb1ELb1ELb1ELb1ELb1EEENS1_21CollectiveEpilogueFwdINS6_IJS8_S8_S9_EEENS6_IJNS7_ILi1EEESH_SH_EEESB_SD_Li256ELb1ELb1ELb1ELb0EEENS1_36VarlenDynamicPersistentTileSchedulerILi128ELi112ELi256ELi256ELb1ELb1ELb0ELb0ELb1ELb1EEEEEEEEEvNT_6ParamsE)
        /*0098*/ 	.word	0x00000004


	//----- nvinfo : EIATTR_FRAME_SIZE
	.align		4
.L_36:
        /*009c*/ 	.byte	0x04, 0x11
        /*009e*/ 	.short	(.L_38 - .L_37)
	.align		4
.L_37:
        /*00a0*/ 	.word	index@(_ZN7cutlass13device_kernelIN5flash19enable_sm80_to_sm89INS1_16FlashAttnFwdSm80INS1_25CollectiveMainloopFwdSm80ILi8ELi1ELb1EN4cute5tupleIJNS5_1CILi128EEENS7_ILi112EEES8_EEELi128ENS_6half_tEfNS_4arch4Sm80ELb0ELb0ELb1ELb1ELb1ELb1ELb1ELb1EEENS1_21CollectiveEpilogueFwdINS6_IJS8_S8_S9_EEENS6_IJNS7_ILi1EEESH_SH_EEESB_SD_Li256ELb1ELb1ELb1ELb0EEENS1_36VarlenDynamicPersistentTileSchedulerILi128ELi112ELi256ELi256ELb1ELb1ELb0ELb0ELb1ELb1EEEEEEEEEvNT_6ParamsE)
        /*00a4*/ 	.word	0x00000000


	//----- nvinfo : EIATTR_REGCOUNT
	.align		4
.L_38:
        /*00a8*/ 	.byte	0x04, 0x2f
        /*00aa*/ 	.short	(.L_40 - .L_39)
	.align		4
.L_39:
        /*00ac*/ 	.word	index@(_ZN7cutlass13device_kernelIN5flash19enable_sm80_to_sm89INS1_16FlashAttnFwdSm80INS1_25CollectiveMainloopFwdSm80ILi8ELi1ELb1EN4cute5tupleIJNS5_1CILi128EEENS7_ILi112EEES8_EEELi128ENS_6half_tEfNS_4arch4Sm80ELb0ELb0ELb1ELb1ELb1ELb0ELb1ELb1EEENS1_21CollectiveEpilogueFwdINS6_IJS8_S8_S9_EEENS6_IJNS7_ILi1EEESH_SH_EEESB_SD_Li256ELb1ELb1ELb1ELb0EEENS1_36VarlenDynamicPersistentTileSchedulerILi128ELi112ELi256ELi256ELb1ELb1ELb0ELb0ELb1ELb1EEEEEEEEEvNT_6ParamsE)
        /*00b0*/ 	.word	0x00000004


	//----- nvinfo : EIATTR_FRAME_SIZE
	.align		4
.L_40:
        /*00b4*/ 	.byte	0x04, 0x11
        /*00b6*/ 	.short	(.L_42 - .L_41)
	.align		4
.L_41:
        /*00b8*/ 	.word	index@(_ZN7cutlass13device_kernelIN5flash19enable_sm80_to_sm89INS1_16FlashAttnFwdSm80INS1_25CollectiveMainloopFwdSm80ILi8ELi1ELb1EN4cute5tupleIJNS5_1CILi128EEENS7_ILi112EEES8_EEELi128ENS_6half_tEfNS_4arch4Sm80ELb0ELb0ELb1ELb1ELb1ELb0ELb1ELb1EEENS1_21CollectiveEpilogueFwdINS6_IJS8_S8_S9_EEENS6_IJNS7_ILi1EEESH_SH_EEESB_SD_Li256ELb1ELb1ELb1ELb0EEENS1_36VarlenDynamicPersistentTileSchedulerILi128ELi112ELi256ELi256ELb1ELb1ELb0ELb0ELb1ELb1EEEEEEEEEvNT_6ParamsE)
        /*00bc*/ 	.word	0x00000000


	//----- nvinfo : EIATTR_REGCOUNT
	.align		4
.L_42:
        /*00c0*/ 	.byte	0x04, 0x2f
        /*00c2*/ 	.short	(.L_44 - .L_43)
	.align		4
.L_43:
        /*00c4*/ 	.word	index@(_ZN7cutlass13device_kernelIN5flash19enable_sm80_to_sm89INS1_16FlashAttnFwdSm80INS1_25CollectiveMainloopFwdSm80ILi4ELi1ELb0EN4cute5tupleIJNS5_1CILi128EEENS7_ILi64EEES8_EEELi128ENS_6half_tEfNS_4arch4Sm80ELb0ELb0ELb1ELb0ELb1ELb0ELb1ELb1EEENS1_21CollectiveEpilogueFwdINS6_IJS8_S8_S9_EEENS6_IJNS7_ILi1EEESH_SH_EEESB_SD_Li128ELb0ELb1ELb1ELb0EEENS1_19SingleTileSchedulerILb0ELb1ELb1ELi128EEEEEEEEEvNT_6ParamsE)
        /*00c8*/ 	.word	0x00000004


	//----- nvinfo : EIATTR_FRAME_SIZE
	.align		4
.L_44:
        /*00cc*/ 	.byte	0x04, 0x11
        /*00ce*/ 	.short	(.L_46 - .L_45)
	.align		4
.L_45:
        /*00d0*/ 	.word	index@(_ZN7cutlass13device_kernelIN5flash19enable_sm80_to_sm89INS1_16FlashAttnFwdSm80INS1_25CollectiveMainloopFwdSm80ILi4ELi1ELb0EN4cute5tupleIJNS5_1CILi128EEENS7_ILi64EEES8_EEELi128ENS_6half_tEfNS_4arch4Sm80ELb0ELb0ELb1ELb0ELb1ELb0ELb1ELb1EEENS1_21CollectiveEpilogueFwdINS6_IJS8_S8_S9_EEENS6_IJNS7_ILi1EEESH_SH_EEESB_SD_Li128ELb0ELb1ELb1ELb0EEENS1_19SingleTileSchedulerILb0ELb1ELb1ELi128EEEEEEEEEvNT_6ParamsE)
        /*00d4*/ 	.word	0x00000000


	//----- nvinfo : EIATTR_REGCOUNT
	.align		4
.L_46:
        /*00d8*/ 	.byte	0x04, 0x2f
        /*00da*/ 	.short	(.L_48 - .L_47)
	.align		4
.L_47:
        /*00dc*/ 	.word	index@(_ZN7cutlass13device_kernelIN5flash19enable_sm80_to_sm89INS1_16FlashAttnFwdSm80INS1_25CollectiveMainloopFwdSm80ILi8ELi1ELb1EN4cute5tupleIJNS5_1CILi128EEES8_S8_EEELi128ENS_6half_tEfNS_4arch4Sm80ELb1ELb0ELb1ELb0ELb1ELb0ELb1ELb1EEENS1_21CollectiveEpilogueFwdIS9_NS6_IJNS7_ILi1EEESF_SF_EEESA_SC_Li256ELb0ELb1ELb1ELb0EEENS1_30DynamicPersistentTileSchedulerILi256ELi256ELb1ELb1ELb0EEEEEEEEEvNT_6ParamsE)
        /*00e0*/ 	.word	0x00000004


	//----- nvinfo : EIATTR_FRAME_SIZE
	.align		4
.L_48:
        /*00e4*/ 	.byte	0x04, 0x11
        /*00e6*/ 	.short	(.L_50 - .L_49)
	.align		4
.L_49:
        /*00e8*/ 	.word	index@(_ZN7cutlass13device_kernelIN5flash19enable_sm80_to_sm89INS1_16FlashAttnFwdSm80INS1_25CollectiveMainloopFwdSm80ILi8ELi1ELb1EN4cute5tupleIJNS5_1CILi128EEES8_S8_EEELi128ENS_6half_tEfNS_4arch4Sm80ELb1ELb0ELb1ELb0ELb1ELb0ELb1ELb1EEENS1_21CollectiveEpilogueFwdIS9_NS6_IJNS7_ILi1EEESF_SF_EEESA_SC_Li256ELb0ELb1ELb1ELb0EEENS1_30DynamicPersistentTileSchedulerILi256ELi256ELb1ELb1ELb0EEEEEEEEEvNT_6ParamsE)
        /*00ec*/ 	.word	0x00000000


	//----- nvinfo : EIATTR_REGCOUNT
	.align		4
.L_50:
        /*00f0*/ 	.byte	0x04, 0x2f
        /*00f2*/ 	.short	(.L_52 - .L_51)
	.align		4
.L_51:
        /*00f4*/ 	.word	index@(_ZN7cutlass13device_kernelIN5flash19enable_sm80_to_sm89INS1_16FlashAttnFwdSm80INS1_25CollectiveMainloopFwdSm80ILi8ELi1ELb1EN4cute5tupleIJNS5_1CILi128EEENS7_ILi96EEES8_EEELi128ENS_6half_tEfNS_4arch4Sm80ELb0ELb1ELb1ELb0ELb1ELb0ELb1ELb1EEENS1_21CollectiveEpilogueFwdINS6_IJS8_S8_S9_EEENS6_IJNS7_ILi1EEESH_SH_EEESB_SD_Li256ELb0ELb1ELb1ELb0EEENS1_19SingleTileSchedulerILb0ELb1ELb1ELi128EEEEEEEEEvNT_6ParamsE)
        /*00f8*/ 	.word	0x00000004


	//----- nvinfo : EIATTR_FRAME_SIZE
	.align		4
.L_52:
        /*00fc*/ 	.byte	0x04, 0x11
        /*00fe*/ 	.short	(.L_54 - .L_53)
	.align		4
.L_53:
        /*0100*/ 	.word	index@(_ZN7cutlass13device_kernelIN5flash19enable_sm80_to_sm89INS1_16FlashAttnFwdSm80INS1_25CollectiveMainloopFwdSm80ILi8ELi1ELb1EN4cute5tupleIJNS5_1CILi128EEENS7_ILi96EEES8_EEELi128ENS_6half_tEfNS_4arch4Sm80ELb0ELb1ELb1ELb0ELb1ELb0ELb1ELb1EEENS1_21CollectiveEpilogueFwdINS6_IJS8_S8_S9_EEENS6_IJNS7_ILi1EEESH_SH_EEESB_SD_Li256ELb0ELb1ELb1ELb0EEENS1_19SingleTileSchedulerILb0ELb1ELb1ELi128EEEEEEEEEvNT_6ParamsE)
        /*0104*/ 	.word	0x00000000


	//----- nvinfo : EIATTR_REGCOUNT
	.align		4
.L_54:
        /*0108*/ 	.byte	0x04, 0x2f
        /*010a*/ 	.short	(.L_56 - .L_55)
	.align		4
.L_55:
        /*010c*/ 	.word	index@(_ZN7cutlass13device_kernelIN5flash19enable_sm80_to_sm89INS1_16FlashAttnFwdSm80INS1_25CollectiveMainloopFwdSm80ILi8ELi1ELb1EN4cute5tupleIJNS5_1CILi128EEES8_S8_EEELi128ENS_6half_tEfNS_4arch4Sm80ELb0ELb0ELb1ELb0ELb1ELb0ELb1ELb1EEENS1_21CollectiveEpilogueFwdIS9_NS6_IJNS7_ILi1EEESF_SF_EEESA_SC_Li256ELb0ELb1ELb1ELb0EEENS1_19SingleTileSchedulerILb0ELb1ELb1ELi128EEEEEEEEEvNT_6ParamsE)
        /*0110*/ 	.word	0x00000004


	//----- nvinfo : EIATTR_FRAME_SIZE
	.align		4
.L_56:
        /*0114*/ 	.byte	0x04, 0x11
        /*0116*/ 	.short	(.L_58 - .L_57)
	.align		4
.L_57:
        /*0118*/ 	.word	index@(_ZN7cutlass13device_kernelIN5flash19enable_sm80_to_sm89INS1_16FlashAttnFwdSm80INS1_25CollectiveMainloopFwdSm80ILi8ELi1ELb1EN4cute5tupleIJNS5_1CILi128EEES8_S8_EEELi128ENS_6half_tEfNS_4arch4Sm80ELb0ELb0ELb1ELb0ELb1ELb0ELb1ELb1EEENS1_21CollectiveEpilogueFwdIS9_NS6_IJNS7_ILi1EEESF_SF_EEESA_SC_Li256ELb0ELb1ELb1ELb0EEENS1_19SingleTileSchedulerILb0ELb1ELb1ELi128EEEEEEEEEvNT_6ParamsE)
        /*011c*/ 	.word	0x00000000


	//----- nvinfo : EIATTR_MIN_STACK_SIZE
	.align		4
.L_58:
        /*0120*/ 	.byte	0x04, 0x12
        /*0122*/ 	.short	(.L_60 - .L_59)
	.align		4
.L_59:
        /*0124*/ 	.word	index@(_ZN7cutlass13device_kernelIN5flash19enable_sm80_to_sm89INS1_16FlashAttnFwdSm80INS1_25CollectiveMainloopFwdSm80ILi8ELi1ELb1EN4cute5tupleIJNS5_1CILi128EEES8_S8_EEELi128ENS_6half_tEfNS_4arch4Sm80ELb0ELb0ELb1ELb0ELb1ELb0ELb1ELb1EEENS1_21CollectiveEpilogueFwdIS9_NS6_IJNS7_ILi1EEESF_SF_EEESA_SC_Li256ELb0ELb1ELb1ELb0EEENS1_19SingleTileSchedulerILb0ELb1ELb1ELi128EEEEEEEEEvNT_6ParamsE)
        /*0128*/ 	.word	0x00000000


	//----- nvinfo : EIATTR_MIN_STACK_SIZE
	.align		4
.L_60:
        /*012c*/ 	.byte	0x04, 0x12
        /*012e*/ 	.short	(.L_62 - .L_61)
	.align		4
.L_61:
        /*0130*/ 	.word	index@(_ZN7cutlass13device_kernelIN5flash19enable_sm80_to_sm89INS1_16FlashAttnFwdSm80INS1_25CollectiveMainloopFwdSm80ILi8ELi1ELb1EN4cute5tupleIJNS5_1CILi128EEENS7_ILi96EEES8_EEELi128ENS_6half_tEfNS_4arch4Sm80ELb0ELb1ELb1ELb0ELb1ELb0ELb1ELb1EEENS1_21CollectiveEpilogueFwdINS6_IJS8_S8_S9_EEENS6_IJNS7_ILi1EEESH_SH_EEESB_SD_Li256ELb0ELb1ELb1ELb0EEENS1_19SingleTileSchedulerILb0ELb1ELb1ELi128EEEEEEEEEvNT_6ParamsE)
        /*0134*/ 	.word	0x00000000


	//----- nvinfo : EIATTR_MIN_STACK_SIZE
	.align		4
.L_62:
        /*0138*/ 	.byte	0x04, 0x12
        /*013a*/ 	.short	(.L_64 - .L_63)
	.align		4
.L_63:
        /*013c*/ 	.word	index@(_ZN7cutlass13device_kernelIN5flash19enable_sm80_to_sm89INS1_16FlashAttnFwdSm80INS1_25CollectiveMainloopFwdSm80ILi8ELi1ELb1EN4cute5tupleIJNS5_1CILi128EEES8_S8_EEELi128ENS_6half_tEfNS_4arch4Sm80ELb1ELb0ELb1ELb0ELb1ELb0ELb1ELb1EEENS1_21CollectiveEpilogueFwdIS9_NS6_IJNS7_ILi1EEESF_SF_EEESA_SC_Li256ELb0ELb1ELb1ELb0EEENS1_30DynamicPersistentTileSchedulerILi256ELi256ELb1ELb1ELb0EEEEEEEEEvNT_6ParamsE)
        /*0140*/ 	.word	0x00000000


	//----- nvinfo : EIATTR_MIN_STACK_SIZE
	.align		4
.L_64:
        /*0144*/ 	.byte	0x04, 0x12
        /*0146*/ 	.short	(.L_66 - .L_65)
	.align		4
.L_65:
        /*0148*/ 	.word	index@(_ZN7cutlass13device_kernelIN5flash19enable_sm80_to_sm89INS1_16FlashAttnFwdSm80INS1_25CollectiveMainloopFwdSm80ILi4ELi1ELb0EN4cute5tupleIJNS5_1CILi128EEENS7_ILi64EEES8_EEELi128ENS_6half_tEfNS_4arch4Sm80ELb0ELb0ELb1ELb0ELb1ELb0ELb1ELb1EEENS1_21CollectiveEpilogueFwdINS6_IJS8_S8_S9_EEENS6_IJNS7_ILi1EEESH_SH_EEESB_SD_Li128ELb0ELb1ELb1ELb0EEENS1_19SingleTileSchedulerILb0ELb1ELb1ELi128EEEEEEEEEvNT_6ParamsE)
        /*014c*/ 	.word	0x00000000


	//----- nvinfo : EIATTR_MIN_STACK_SIZE
	.align		4
.L_66:
        /*0150*/ 	.byte	0x04, 0x12
        /*0152*/ 	.short	(.L_68 - .L_67)
	.align		4
.L_67:
        /*0154*/ 	.word	index@(_ZN7cutlass13device_kernelIN5flash19enable_sm80_to_sm89INS1_16FlashAttnFwdSm80INS1_25CollectiveMainloopFwdSm80ILi8ELi1ELb1EN4cute5tupleIJNS5_1CILi128EEENS7_ILi112EEES8_EEELi128ENS_6half_tEfNS_4arch4Sm80ELb0ELb0ELb1ELb1ELb1ELb0ELb1ELb1EEENS1_21CollectiveEpilogueFwdINS6_IJS8_S8_S9_EEENS6_IJNS7_ILi1EEESH_SH_EEESB_SD_Li256ELb1ELb1ELb1ELb0EEENS1_36VarlenDynamicPersistentTileSchedulerILi128ELi112ELi256ELi256ELb1ELb1ELb0ELb0ELb1ELb1EEEEEEEEEvNT_6ParamsE)
        /*0158*/ 	.word	0x00000000


	//----- nvinfo : EIATTR_MIN_STACK_SIZE
	.align		4
.L_68:
        /*015c*/ 	.byte	0x04, 0x12
        /*015e*/ 	.short	(.L_70 - .L_69)
	.align		4
.L_69:
        /*0160*/ 	.word	index@(_ZN7cutlass13device_kernelIN5flash19enable_sm80_to_sm89INS1_16FlashAttnFwdSm80INS1_25CollectiveMainloopFwdSm80ILi8ELi1ELb1EN4cute5tupleIJNS5_1CILi128EEENS7_ILi112EEES8_EEELi128ENS_6half_tEfNS_4arch4Sm80ELb0ELb0ELb1ELb1ELb1ELb1ELb1ELb1EEENS1_21CollectiveEpilogueFwdINS6_IJS8_S8_S9_EEENS6_IJNS7_ILi1EEESH_SH_EEESB_SD_Li256ELb1ELb1ELb1ELb0EEENS1_36VarlenDynamicPersistentTileSchedulerILi128ELi112ELi256ELi256ELb1ELb1ELb0ELb0ELb1ELb1EEEEEEEEEvNT_6ParamsE)
        /*0164*/ 	.word	0x00000000


	//----- nvinfo : EIATTR_MIN_STACK_SIZE
	.align		4
.L_70:
        /*0168*/ 	.byte	0x04, 0x12
        /*016a*/ 	.short	(.L_72 - .L_71)
	.align		4
.L_71:
        /*016c*/ 	.word	index@(_ZN7cutlass13device_kernelIN5flash19enable_sm80_to_sm89INS1_16FlashAttnFwdSm80INS1_25CollectiveMainloopFwdSm80ILi4ELi1ELb0EN4cute5tupleIJNS5_1CILi128EEENS7_ILi48EEES8_EEELi128ENS_6half_tEfNS_4arch4Sm80ELb0ELb1ELb1ELb0ELb1ELb0ELb1ELb1EEENS1_21CollectiveEpilogueFwdINS6_IJS8_S8_S9_EEENS6_IJNS7_ILi1EEESH_SH_EEESB_SD_Li128ELb0ELb1ELb1ELb0EEENS1_19SingleTileSchedulerILb0ELb1ELb1ELi128EEEEEEEEEvNT_6ParamsE)
        /*0170*/ 	.word	0x00000000


	//----- nvinfo : EIATTR_MIN_STACK_SIZE
	.align		4
.L_72:
        /*0174*/ 	.byte	0x04, 0x12
        /*0176*/ 	.short	(.L_74 - .L_73)
	.align		4
.L_73:
        /*0178*/ 	.word	index@(_ZN7cutlass13device_kernelIN5flash19enable_sm80_to_sm89INS1_16FlashAttnFwdSm80INS1_25CollectiveMainloopFwdSm80ILi8ELi1ELb1EN4cute5tupleIJNS5_1CILi128EEENS7_ILi96EEES8_EEELi128ENS_6half_tEfNS_4arch4Sm80ELb0ELb1ELb1ELb1ELb1ELb0ELb1ELb1EEENS1_21CollectiveEpilogueFwdINS6_IJS8_S8_S9_EEENS6_IJNS7_ILi1EEESH_SH_EEESB_SD_Li256ELb1ELb1ELb1ELb0EEENS1_36VarlenDynamicPersistentTileSchedulerILi128ELi96ELi256ELi256ELb1ELb1ELb0ELb1ELb0ELb1EEEEEEEEEvNT_6ParamsE)
        /*017c*/ 	.word	0x00000000


	//----- nvinfo : EIATTR_MIN_STACK_SIZE
	.align		4
.L_74:
        /*0180*/ 	.byte	0x04, 0x12
        /*0182*/ 	.short	(.L_76 - .L_75)
	.align		4
.L_75:
        /*0184*/ 	.word	index@(_ZN7cutlass13device_kernelIN5flash19enable_sm80_to_sm89INS1_16FlashAttnFwdSm80INS1_25CollectiveMainloopFwdSm80ILi8ELi1ELb1EN4cute5tupleIJNS5_1CILi128EEENS7_ILi96EEES8_EEELi128ENS_6half_tEfNS_4arch4Sm80ELb0ELb1ELb1ELb1ELb1ELb1ELb1ELb1EEENS1_21CollectiveEpilogueFwdINS6_IJS8_S8_S9_EEENS6_IJNS7_ILi1EEESH_SH_EEESB_SD_Li256ELb1ELb1ELb1ELb0EEENS1_36VarlenDynamicPersistentTileSchedulerILi128ELi96ELi256ELi256ELb1ELb1ELb0ELb1ELb0ELb1EEEEEEEEEvNT_6ParamsE)
        /*0188*/ 	.word	0x00000000


	//----- nvinfo : EIATTR_MIN_STACK_SIZE
	.align		4
.L_76:
        /*018c*/ 	.byte	0x04, 0x12
        /*018e*/ 	.short	(.L_78 - .L_77)
	.align		4
.L_77:
        /*0190*/ 	.word	index@(_ZN7cutlass13device_kernelIN5flash19enable_sm80_to_sm89INS1_16FlashAttnFwdSm80INS1_25CollectiveMainloopFwdSm80ILi4ELi1ELb0EN4cute5tupleIJNS5_1CILi128EEENS7_ILi64EEES8_EEELi128ENS_6half_tEfNS_4arch4Sm80ELb1ELb0ELb1ELb0ELb1ELb0ELb1ELb1EEENS1_21CollectiveEpilogueFwdINS6_IJS8_S8_S9_EEENS6_IJNS7_ILi1EEESH_SH_EEESB_SD_Li128ELb0ELb1ELb1ELb0EEENS1_30DynamicPersistentTileSchedulerILi128ELi128ELb1ELb1ELb0EEEEEEEEEvNT_6ParamsE)
        /*0194*/ 	.word	0x00000000


	//----- nvinfo : EIATTR_MIN_STACK_SIZE
	.align		4
.L_78:
        /*0198*/ 	.byte	0x04, 0x12
        /*019a*/ 	.short	(.L_80 - .L_79)
	.align		4
.L_79:
        /*019c*/ 	.word	index@(_ZN7cutlass13device_kernelIN5flash19enable_sm80_to_sm89INS1_16FlashAttnFwdSm80INS1_25CollectiveMainloopFwdSm80ILi8ELi1ELb1EN4cute5tupleIJNS5_1CILi128EEENS7_ILi112EEES8_EEELi128ENS_6half_tEfNS_4arch4Sm80ELb1ELb0ELb1ELb1ELb1ELb0ELb1ELb1EEENS1_21CollectiveEpilogueFwdINS6_IJS8_S8_S9_EEENS6_IJNS7_ILi1EEESH_SH_EEESB_SD_Li256ELb1ELb1ELb1ELb0EEENS1_36VarlenDynamicPersistentTileSchedulerILi128ELi112ELi256ELi256ELb1ELb1ELb0ELb1ELb1ELb1EEEEEEEEEvNT_6ParamsE)
        /*01a0*/ 	.word	0x00000000


	//----- nvinfo : EIATTR_MIN_STACK_SIZE
	.align		4
.L_80:
        /*01a4*/ 	.byte	0x04, 0x12
        /*01a6*/ 	.short	(.L_82 - .L_81)
	.align		4
.L_81:
        /*01a8*/ 	.word	index@(_ZN7cutlass13device_kernelIN5flash19enable_sm80_to_sm89INS1_16FlashAttnFwdSm80INS1_25CollectiveMainloopFwdSm80ILi8ELi1ELb1EN4cute5tupleIJNS5_1CILi128EEENS7_ILi112EEES8_EEELi128ENS_6half_tEfNS_4arch4Sm80ELb1ELb0ELb1ELb1ELb1ELb1ELb1ELb1EEENS1_21CollectiveEpilogueFwdINS6_IJS8_S8_S9_EEENS6_IJNS7_ILi1EEESH_SH_EEESB_SD_Li256ELb1ELb1ELb1ELb0EEENS1_36VarlenDynamicPersistentTileSchedulerILi128ELi112ELi256ELi256ELb1ELb1ELb0ELb1ELb1ELb1EEEEEEEEEvNT_6ParamsE)
        /*01ac*/ 	.word	0x00000000
.L_82:


//--------------------- .nv.compat                --------------------------
	.section	.nv.compat,"",@"SHT_CUDA_COMPAT_INFO"
	.align	4
        /*0000*/ 	.byte	0x02, 0x09, 0x01, 0x00, 0x02, 0x02, 0x01, 0x00, 0x02, 0x05, 0x05, 0x00, 0x03, 0x07, 0x01, 0x01
        /*0010*/ 	.byte	0x02, 0x03, 0x00, 0x00, 0x02, 0x06, 0x01, 0x00, 0x04, 0x0b, 0x08, 0x00, 0x09, 0x00, 0x00, 0x00
        /*0020*/ 	.byte	0x00, 0x00, 0x00, 0x00


//--------------------- .nv.info._ZN7cutlass13device_kernelIN5flash19enable_sm80_to_sm89INS1_16FlashAttnFwdSm80INS1_25CollectiveMainloopFwdSm80ILi8ELi1ELb1EN4cute5tupleIJNS5_1CILi128EEES8_S8_EEELi128ENS_6half_tEfNS_4arch4Sm80ELb0ELb0ELb1ELb0ELb1ELb0ELb1ELb1EEENS1_21CollectiveEpilogueFwdIS9_NS6_IJNS7_ILi1EEESF_SF_EEESA_SC_Li256ELb0ELb1ELb1ELb0EEENS1_19SingleTileSchedulerILb0ELb1ELb1ELi128EEEEEEEEEvNT_6ParamsE --------------------------
	.section	.nv.info._ZN7cutlass13device_kernelIN5flash19enable_sm80_to_sm89INS1_16FlashAttnFwdSm80INS1_25CollectiveMainloopFwdSm80ILi8ELi1ELb1EN4cute5tupleIJNS5_1CILi128EEES8_S8_EEELi128ENS_6half_tEfNS_4arch4Sm80ELb0ELb0ELb1ELb0ELb1ELb0ELb1ELb1EEENS1_21CollectiveEpilogueFwdIS9_NS6_IJNS7_ILi1EEESF_SF_EEESA_SC_Li256ELb0ELb1ELb1ELb0EEENS1_19SingleTileSchedulerILb0ELb1ELb1ELi128EEEEEEEEEvNT_6ParamsE,"",@"SHT_CUDA_INFO"
	.sectionflags	@""
	.align	4


	//----- nvinfo : EIATTR_CUDA_API_VERSION
	.align		4
        /*0000*/ 	.byte	0x04, 0x37
        /*0002*/ 	.short	(.L_84 - .L_83)
.L_83:
        /*0004*/ 	.word	0x00000082


	//----- nvinfo : EIATTR_KPARAM_INFO
	.align		4
.L_84:
        /*0008*/ 	.byte	0x04, 0x17
        /*000a*/ 	.short	(.L_86 - .L_85)
.L_85:
        /*000c*/ 	.word	0x00000000
        /*0010*/ 	.short	0x0000
        /*0012*/ 	.short	0x0000
        /*0014*/ 	.byte	0x00, 0xf0, 0x61, 0x10


	//----- nvinfo : EIATTR_SPARSE_MMA_MASK
	.align		4
.L_86:
        /*0018*/ 	.byte	0x03, 0x50
        /*001a*/ 	.short	0x0000


	//----- nvinfo : EIATTR_MAXREG_COUNT
	.align		4
        /*001c*/ 	.byte	0x03, 0x1b
        /*001e*/ 	.short	0x00ff


	//----- nvinfo : EIATTR_MERCURY_ISA_VERSION
	.align		4
        /*0020*/ 	.byte	0x03, 0x5f
        /*0022*/ 	.short	0x0101


	//----- nvinfo : EIATTR_VRC_CTA_INIT_COUNT
	.align		4
        /*0024*/ 	.byte	0x02, 0x4a
	.zero		1
	.zero		1


	//----- nvinfo : EIATTR_EXIT_INSTR_OFFSETS
	.align		4
        /*0028*/ 	.byte	0x04, 0x1c
        /*002a*/ 	.short	(.L_88 - .L_87)


	//   ....[0]....
.L_87:
        /*002c*/ 	.word	0x00000010


	//----- nvinfo : EIATTR_MAX_THREADS
	.align		4
.L_88:
        /*0030*/ 	.byte	0x04, 0x05
        /*0032*/ 	.short	(.L_90 - .L_89)
.L_89:
        /*0034*/ 	.word	0x00000100
        /*0038*/ 	.word	0x00000001
        /*003c*/ 	.word	0x00000001


	//----- nvinfo : EIATTR_CBANK_PARAM_SIZE
	.align		4
.L_90:
        /*0040*/ 	.byte	0x03, 0x19
        /*0042*/ 	.short	0x0418


	//----- nvinfo : EIATTR_PARAM_CBANK
	.align		4
        /*0044*/ 	.byte	0x04, 0x0a
        /*0046*/ 	.short	(.L_92 - .L_91)
	.align		4
.L_91:
        /*0048*/ 	.word	index@(.nv.constant0._ZN7cutlass13device_kernelIN5flash19enable_sm80_to_sm89INS1_16FlashAttnFwdSm80INS1_25CollectiveMainloopFwdSm80ILi8ELi1ELb1EN4cute5tupleIJNS5_1CILi128EEES8_S8_EEELi128ENS_6half_tEfNS_4arch4Sm80ELb0ELb0ELb1ELb0ELb1ELb0ELb1ELb1EEENS1_21CollectiveEpilogueFwdIS9_NS6_IJNS7_ILi1EEESF_SF_EEESA_SC_Li256ELb0ELb1ELb1ELb0EEENS1_19SingleTileSchedulerILb0ELb1ELb1ELi128EEEEEEEEEvNT_6ParamsE)
        /*004c*/ 	.short	0x0380
        /*004e*/ 	.short	0x0418


	//----- nvinfo : EIATTR_SW_WAR
	.align		4
.L_92:
        /*0050*/ 	.byte	0x04, 0x36
        /*0052*/ 	.short	(.L_94 - .L_93)
.L_93:
        /*0054*/ 	.word	0x00000008
.L_94:


//--------------------- .nv.info._ZN7cutlass13device_kernelIN5flash19enable_sm80_to_sm89INS1_16FlashAttnFwdSm80INS1_25CollectiveMainloopFwdSm80ILi8ELi1ELb1EN4cute5tupleIJNS5_1CILi128EEENS7_ILi96EEES8_EEELi128ENS_6half_tEfNS_4arch4Sm80ELb0ELb1ELb1ELb0ELb1ELb0ELb1ELb1EEENS1_21CollectiveEpilogueFwdINS6_IJS8_S8_S9_EEENS6_IJNS7_ILi1EEESH_SH_EEESB_SD_Li256ELb0ELb1ELb1ELb0EEENS1_19SingleTileSchedulerILb0ELb1ELb1ELi128EEEEEEEEEvNT_6ParamsE --------------------------
	.section	.nv.info._ZN7cutlass13device_kernelIN5flash19enable_sm80_to_sm89INS1_16FlashAttnFwdSm80INS1_25CollectiveMainloopFwdSm80ILi8ELi1ELb1EN4cute5tupleIJNS5_1CILi128EEENS7_ILi96EEES8_EEELi128ENS_6half_tEfNS_4arch4Sm80ELb0ELb1ELb1ELb0ELb1ELb0ELb1ELb1EEENS1_21CollectiveEpilogueFwdINS6_IJS8_S8_S9_EEENS6_IJNS7_ILi1EEESH_SH_EEESB_SD_Li256ELb0ELb1ELb1ELb0EEENS1_19SingleTileSchedulerILb0ELb1ELb1ELi128EEEEEEEEEvNT_6ParamsE,"",@"SHT_CUDA_INFO"
	.sectionflags	@""
	.align	4


	//----- nvinfo : EIATTR_CUDA_API_VERSION
	.align		4
        /*0000*/ 	.byte	0x04, 0x37
        /*0002*/ 	.short	(.L_96 - .L_95)
.L_95:
        /*0004*/ 	.word	0x00000082


	//----- nvinfo : EIATTR_KPARAM_INFO
	.align		4
.L_96:
        /*0008*/ 	.byte	0x04, 0x17
        /*000a*/ 	.short	(.L_98 - .L_97)
.L_97:
        /*000c*/ 	.word	0x00000000
        /*0010*/ 	.short	0x0000
        /*0012*/ 	.short	0x0000
        /*0014*/ 	.byte	0x00, 0xf0, 0x61, 0x10


	//----- nvinfo : EIATTR_SPARSE_MMA_MASK
	.align		4
.L_98:
        /*0018*/ 	.byte	0x03, 0x50
        /*001a*/ 	.short	0x0000


	//----- nvinfo : EIATTR_MAXREG_COUNT
	.align		4
        /*001c*/ 	.byte	0x03, 0x1b
        /*001e*/ 	.short	0x00ff


	//----- nvinfo : EIATTR_MERCURY_ISA_VERSION
	.align		4
        /*0020*/ 	.byte	0x03, 0x5f
        /*0022*/ 	.short	0x0101


	//----- nvinfo : EIATTR_VRC_CTA_INIT_COUNT
	.align		4
        /*0024*/ 	.byte	0x02, 0x4a
	.zero		1
	.zero		1


	//----- nvinfo : EIATTR_EXIT_INSTR_OFFSETS
	.align		4
        /*0028*/ 	.byte	0x04, 0x1c
        /*002a*/ 	.short	(.L_100 - .L_99)


	//   ....[0]....
.L_99:
        /*002c*/ 	.word	0x00000010


	//----- nvinfo : EIATTR_MAX_THREADS
	.align		4
.L_100:
        /*0030*/ 	.byte	0x04, 0x05
        /*0032*/ 	.short	(.L_102 - .L_101)
.L_101:
        /*0034*/ 	.word	0x00000100
        /*0038*/ 	.word	0x00000001
        /*003c*/ 	.word	0x00000001


	//----- nvinfo : EIATTR_CBANK_PARAM_SIZE
	.align		4
.L_102:
        /*0040*/ 	.byte	0x03, 0x19
        /*0042*/ 	.short	0x0418


	//----- nvinfo : EIATTR_PARAM_CBANK
	.align		4
        /*0044*/ 	.byte	0x04, 0x0a
        /*0046*/ 	.short	(.L_104 - .L_103)
	.align		4
.L_103:
        /*0048*/ 	.word	index@(.nv.constant0._ZN7cutlass13device_kernelIN5flash19enable_sm80_to_sm89INS1_16FlashAttnFwdSm80INS1_25CollectiveMainloopFwdSm80ILi8ELi1ELb1EN4cute5tupleIJNS5_1CILi128EEENS7_ILi96EEES8_EEELi128ENS_6half_tEfNS_4arch4Sm80ELb0ELb1ELb1ELb0ELb1ELb0ELb1ELb1EEENS1_21CollectiveEpilogueFwdINS6_IJS8_S8_S9_EEENS6_IJNS7_ILi1EEESH_SH_EEESB_SD_Li256ELb0ELb1ELb1ELb0EEENS1_19SingleTileSchedulerILb0ELb1ELb1ELi128EEEEEEEEEvNT_6ParamsE)
        /*004c*/ 	.short	0x0380
        /*004e*/ 	.short	0x0418


	//----- nvinfo : EIATTR_SW_WAR
	.align		4
.L_104:
        /*0050*/ 	.byte	0x04, 0x36
        /*0052*/ 	.short	(.L_106 - .L_105)
.L_105:
        /*0054*/ 	.word	0x00000008
.L_106:


//--------------------- .nv.info._ZN7cutlass13device_kernelIN5flash19enable_sm80_to_sm89INS1_16FlashAttnFwdSm80INS1_25CollectiveMainloopFwdSm80ILi8ELi1ELb1EN4cute5tupleIJNS5_1CILi128EEES8_S8_EEELi128ENS_6half_tEfNS_4arch4Sm80ELb1ELb0ELb1ELb0ELb1ELb0ELb1ELb1EEENS1_21CollectiveEpilogueFwdIS9_NS6_IJNS7_ILi1EEESF_SF_EEESA_SC_Li256ELb0ELb1ELb1ELb0EEENS1_30DynamicPersistentTileSchedulerILi256ELi256ELb1ELb1ELb0EEEEEEEEEvNT_6ParamsE --------------------------
	.section	.nv.info._ZN7cutlass13device_kernelIN5flash19enable_sm80_to_sm89INS1_16FlashAttnFwdSm80INS1_25CollectiveMainloopFwdSm80ILi8ELi1ELb1EN4cute5tupleIJNS5_1CILi128EEES8_S8_EEELi128ENS_6half_tEfNS_4arch4Sm80ELb1ELb0ELb1ELb0ELb1ELb0ELb1ELb1EEENS1_21CollectiveEpilogueFwdIS9_NS6_IJNS7_ILi1EEESF_SF_EEESA_SC_Li256ELb0ELb1ELb1ELb0EEENS1_30DynamicPersistentTileSchedulerILi256ELi256ELb1ELb1ELb0EEEEEEEEEvNT_6ParamsE,"",@"SHT_CUDA_INFO"
	.sectionflags	@""
	.align	4


	//----- nvinfo : EIATTR_CUDA_API_VERSION
	.align		4
        /*0000*/ 	.byte	0x04, 0x37
        /*0002*/ 	.short	(.L_108 - .L_107)
.L_107:
        /*0004*/ 	.word	0x00000082


	//----- nvinfo : EIATTR_KPARAM_INFO
	.align		4
.L_108:
        /*0008*/ 	.byte	0x04, 0x17
        /*000a*/ 	.short	(.L_110 - .L_109)
.L_109:
        /*000c*/ 	.word	0x00000000
        /*0010*/ 	.short	0x0000
        /*0012*/ 	.short	0x0000
        /*0014*/ 	.byte	0x00, 0xf0, 0xa1, 0x10


	//----- nvinfo : EIATTR_SPARSE_MMA_MASK
	.align		4
.L_110:
        /*0018*/ 	.byte	0x03, 0x50
        /*001a*/ 	.short	0x0000


	//----- nvinfo : EIATTR_MAXREG_COUNT
	.align		4
        /*001c*/ 	.byte	0x03, 0x1b
        /*001e*/ 	.short	0x00ff


	//----- nvinfo : EIATTR_MERCURY_ISA_VERSION
	.align		4
        /*0020*/ 	.byte	0x03, 0x5f
        /*0022*/ 	.short	0x0101


	//----- nvinfo : EIATTR_VRC_CTA_INIT_COUNT
	.align		4
        /*0024*/ 	.byte	0x02, 0x4a
	.zero		1
	.zero		1


	//----- nvinfo : EIATTR_EXIT_INSTR_OFFSETS
	.align		4
        /*0028*/ 	.byte	0x04, 0x1c
        /*002a*/ 	.short	(.L_112 - .L_111)


	//   ....[0]....
.L_111:
        /*002c*/ 	.word	0x00000010


	//----- nvinfo : EIATTR_MAX_THREADS
	.align		4
.L_112:
        /*0030*/ 	.byte	0x04, 0x05
        /*0032*/ 	.short	(.L_114 - .L_113)
.L_113:
        /*0034*/ 	.word	0x00000100
        /*0038*/ 	.word	0x00000001
        /*003c*/ 	.word	0x00000001


	//----- nvinfo : EIATTR_CBANK_PARAM_SIZE
	.align		4
.L_114:
        /*0040*/ 	.byte	0x03, 0x19
        /*0042*/ 	.short	0x0428


	//----- nvinfo : EIATTR_PARAM_CBANK
	.align		4
        /*0044*/ 	.byte	0x04, 0x0a
        /*0046*/ 	.short	(.L_116 - .L_115)
	.align		4
.L_115:
        /*0048*/ 	.word	index@(.nv.constant0._ZN7cutlass13device_kernelIN5flash19enable_sm80_to_sm89INS1_16FlashAttnFwdSm80INS1_25CollectiveMainloopFwdSm80ILi8ELi1ELb1EN4cute5tupleIJNS5_1CILi128EEES8_S8_EEELi128ENS_6half_tEfNS_4arch4Sm80ELb1ELb0ELb1ELb0ELb1ELb0ELb1ELb1EEENS1_21CollectiveEpilogueFwdIS9_NS6_IJNS7_ILi1EEESF_SF_EEESA_SC_Li256ELb0ELb1ELb1ELb0EEENS1_30DynamicPersistentTileSchedulerILi256ELi256ELb1ELb1ELb0EEEEEEEEEvNT_6ParamsE)
        /*004c*/ 	.short	0x0380
        /*004e*/ 	.short	0x0428


	//----- nvinfo : EIATTR_SW_WAR
	.align		4
.L_116:
        /*0050*/ 	.byte	0x04, 0x36
        /*0052*/ 	.short	(.L_118 - .L_117)
.L_117:
        /*0054*/ 	.word	0x00000008
.L_118:


//--------------------- .nv.info._ZN7cutlass13device_kernelIN5flash19enable_sm80_to_sm89INS1_16FlashAttnFwdSm80INS1_25CollectiveMainloopFwdSm80ILi4ELi1ELb0EN4cute5tupleIJNS5_1CILi128EEENS7_ILi64EEES8_EEELi128ENS_6half_tEfNS_4arch4Sm80ELb0ELb0ELb1ELb0ELb1ELb0ELb1ELb1EEENS1_21CollectiveEpilogueFwdINS6_IJS8_S8_S9_EEENS6_IJNS7_ILi1EEESH_SH_EEESB_SD_Li128ELb0ELb1ELb1ELb0EEENS1_19SingleTileSchedulerILb0ELb1ELb1ELi128EEEEEEEEEvNT_6ParamsE --------------------------
	.section	.nv.info._ZN7cutlass13device_kernelIN5flash19enable_sm80_to_sm89INS1_16FlashAttnFwdSm80INS1_25CollectiveMainloopFwdSm80ILi4ELi1ELb0EN4cute5tupleIJNS5_1CILi128EEENS7_ILi64EEES8_EEELi128ENS_6half_tEfNS_4arch4Sm80ELb0ELb0ELb1ELb0ELb1ELb0ELb1ELb1EEENS1_21CollectiveEpilogueFwdINS6_IJS8_S8_S9_EEENS6_IJNS7_ILi1EEESH_SH_EEESB_SD_Li128ELb0ELb1ELb1ELb0EEENS1_19SingleTileSchedulerILb0ELb1ELb1ELi128EEEEEEEEEvNT_6ParamsE,"",@"SHT_CUDA_INFO"
	.sectionflags	@""
	.align	4


	//----- nvinfo : EIATTR_CUDA_API_VERSION
	.align		4
        /*0000*/ 	.byte	0x04, 0x37
        /*0002*/ 	.short	(.L_120 - .L_119)
.L_119:
        /*0004*/ 	.word	0x00000082


	//----- nvinfo : EIATTR_KPARAM_INFO
	.align		4
.L_120:
        /*0008*/ 	.byte	0x04, 0x17
        /*000a*/ 	.short	(.L_122 - .L_121)
.L_121:
        /*000c*/ 	.word	0x00000000
        /*0010*/ 	.short	0x0000
        /*0012*/ 	.short	0x0000
        /*0014*/ 	.byte	0x00, 0xf0, 0x61, 0x10


	//----- nvinfo : EIATTR_SPARSE_MMA_MASK
	.align		4
.L_122:
        /*0018*/ 	.byte	0x03, 0x50
        /*001a*/ 	.short	0x0000


	//----- nvinfo : EIATTR_MAXREG_COUNT
	.align		4
        /*001c*/ 	.byte	0x03, 0x1b
        /*001e*/ 	.short	0x00ff


	//----- nvinfo : EIATTR_MERCURY_ISA_VERSION
	.align		4
        /*0020*/ 	.byte	0x03, 0x5f
        /*0022*/ 	.short	0x0101


	//----- nvinfo : EIATTR_VRC_CTA_INIT_COUNT
	.align		4
        /*0024*/ 	.byte	0x02, 0x4a
	.zero		1
	.zero		1


	//----- nvinfo : EIATTR_EXIT_INSTR_OFFSETS
	.align		4
        /*0028*/ 	.byte	0x04, 0x1c
        /*002a*/ 	.short	(.L_124 - .L_123)


	//   ....[0]....
.L_123:
        /*002c*/ 	.word	0x00000010


	//----- nvinfo : EIATTR_MAX_THREADS
	.align		4
.L_124:
        /*0030*/ 	.byte	0x04, 0x05
        /*0032*/ 	.short	(.L_126 - .L_125)
.L_125:
        /*0034*/ 	.word	0x00000080
        /*0038*/ 	.word	0x00000001
        /*003c*/ 	.word	0x00000001


	//----- nvinfo : EIATTR_CBANK_PARAM_SIZE
	.align		4
.L_126:
        /*0040*/ 	.byte	0x03, 0x19
        /*0042*/ 	.short	0x0418


	//----- nvinfo : EIATTR_PARAM_CBANK
	.align		4
        /*0044*/ 	.byte	0x04, 0x0a
        /*0046*/ 	.short	(.L_128 - .L_127)
	.align		4
.L_127:
        /*0048*/ 	.word	index@(.nv.constant0._ZN7cutlass13device_kernelIN5flash19enable_sm80_to_sm89INS1_16FlashAttnFwdSm80INS1_25CollectiveMainloopFwdSm80ILi4ELi1ELb0EN4cute5tupleIJNS5_1CILi128EEENS7_ILi64EEES8_EEELi128ENS_6half_tEfNS_4arch4Sm80ELb0ELb0ELb1ELb0ELb1ELb0ELb1ELb1EEENS1_21CollectiveEpilogueFwdINS6_IJS8_S8_S9_EEENS6_IJNS7_ILi1EEESH_SH_EEESB_SD_Li128ELb0ELb1ELb1ELb0EEENS1_19SingleTileSchedulerILb0ELb1ELb1ELi128EEEEEEEEEvNT_6ParamsE)
        /*004c*/ 	.short	0x0380
        /*004e*/ 	.short	0x0418


	//----- nvinfo : EIATTR_SW_WAR
	.align		4
.L_128:
        /*0050*/ 	.byte	0x04, 0x36
        /*0052*/ 	.short	(.L_130 - .L_129)
.L_129:
        /*0054*/ 	.word	0x00000008
.L_130:


//--------------------- .nv.info._ZN7cutlass13device_kernelIN5flash19enable_sm80_to_sm89INS1_16FlashAttnFwdSm80INS1_25CollectiveMainloopFwdSm80ILi8ELi1ELb1EN4cute5tupleIJNS5_1CILi128EEENS7_ILi112EEES8_EEELi128ENS_6half_tEfNS_4arch4Sm80ELb0ELb0ELb1ELb1ELb1ELb0ELb1ELb1EEENS1_21CollectiveEpilogueFwdINS6_IJS8_S8_S9_EEENS6_IJNS7_ILi1EEESH_SH_EEESB_SD_Li256ELb1ELb1ELb1ELb0EEENS1_36VarlenDynamicPersistentTileSchedulerILi128ELi112ELi256ELi256ELb1ELb1ELb0ELb0ELb1ELb1EEEEEEEEEvNT_6ParamsE --------------------------
	.section	.nv.info._ZN7cutlass13device_kernelIN5flash19enable_sm80_to_sm89INS1_16FlashAttnFwdSm80INS1_25CollectiveMainloopFwdSm80ILi8ELi1ELb1EN4cute5tupleIJNS5_1CILi128EEENS7_ILi112EEES8_EEELi128ENS_6half_tEfNS_4arch4Sm80ELb0ELb0ELb1ELb1ELb1ELb0ELb1ELb1EEENS1_21CollectiveEpilogueFwdINS6_IJS8_S8_S9_EEENS6_IJNS7_ILi1EEESH_SH_EEESB_SD_Li256ELb1ELb1ELb1ELb0EEENS1_36VarlenDynamicPersistentTileSchedulerILi128ELi112ELi256ELi256ELb1ELb1ELb0ELb0ELb1ELb1EEEEEEEEEvNT_6ParamsE,"",@"SHT_CUDA_INFO"
	.sectionflags	@""
	.align	4


	//----- nvinfo : EIATTR_CUDA_API_VERSION
	.align		4
        /*0000*/ 	.byte	0x04, 0x37
        /*0002*/ 	.short	(.L_132 - .L_131)
.L_131:
        /*0004*/ 	.word	0x00000082


	//----- nvinfo : EIATTR_KPARAM_INFO
	.align		4
.L_132:
        /*0008*/ 	.byte	0x04, 0x17
        /*000a*/ 	.short	(.L_134 - .L_133)
.L_133:
        /*000c*/ 	.word	0x00000000
        /*0010*/ 	.short	0x0000
        /*0012*/ 	.short	0x0000
        /*0014*/ 	.byte	0x00, 0xf0, 0xe1, 0x10


	//----- nvinfo : EIATTR_SPARSE_MMA_MASK
	.align		4
.L_134:
        /*0018*/ 	.byte	0x03, 0x50
        /*001a*/ 	.short	0x0000


	//----- nvinfo : EIATTR_MAXREG_COUNT
	.align		4
        /*001c*/ 	.byte	0x03, 0x1b
        /*001e*/ 	.short	0x00ff


	//----- nvinfo : EIATTR_MERCURY_ISA_VERSION
	.align		4
        /*0020*/ 	.byte	0x03, 0x5f
        /*0022*/ 	.short	0x0101


	//----- nvinfo : EIATTR_VRC_CTA_INIT_COUNT
	.align		4
        /*0024*/ 	.byte	0x02, 0x4a
	.zero		1
	.zero		1


	//----- nvinfo : EIATTR_EXIT_INSTR_OFFSETS
	.align		4
        /*0028*/ 	.byte	0x04, 0x1c
        /*002a*/ 	.short	(.L_136 - .L_135)


	//   ....[0]....
.L_135:
        /*002c*/ 	.word	0x00000010


	//----- nvinfo : EIATTR_MAX_THREADS
	.align		4
.L_136:
        /*0030*/ 	.byte	0x04, 0x05
        /*0032*/ 	.short	(.L_138 - .L_137)
.L_137:
        /*0034*/ 	.word	0x00000100
        /*0038*/ 	.word	0x00000001
        /*003c*/ 	.word	0x00000001


	//----- nvinfo : EIATTR_CBANK_PARAM_SIZE
	.align		4
.L_138:
        /*0040*/ 	.byte	0x03, 0x19
        /*0042*/ 	.short	0x0438


	//----- nvinfo : EIATTR_PARAM_CBANK
	.align		4
        /*0044*/ 	.byte	0x04, 0x0a
        /*0046*/ 	.short	(.L_140 - .L_139)
	.align		4
.L_139:
        /*0048*/ 	.word	index@(.nv.constant0._ZN7cutlass13device_kernelIN5flash19enable_sm80_to_sm89INS1_16FlashAttnFwdSm80INS1_25CollectiveMainloopFwdSm80ILi8ELi1ELb1EN4cute5tupleIJNS5_1CILi128EEENS7_ILi112EEES8_EEELi128ENS_6half_tEfNS_4arch4Sm80ELb0ELb0ELb1ELb1ELb1ELb0ELb1ELb1EEENS1_21CollectiveEpilogueFwdINS6_IJS8_S8_S9_EEENS6_IJNS7_ILi1EEESH_SH_EEESB_SD_Li256ELb1ELb1ELb1ELb0EEENS1_36VarlenDynamicPersistentTileSchedulerILi128ELi112ELi256ELi256ELb1ELb1ELb0ELb0ELb1ELb1EEEEEEEEEvNT_6ParamsE)
        /*004c*/ 	.short	0x0380
        /*004e*/ 	.short	0x0438


	//----- nvinfo : EIATTR_SW_WAR
	.align		4
.L_140:
        /*0050*/ 	.byte	0x04, 0x36
        /*0052*/ 	.short	(.L_142 - .L_141)
.L_141:
        /*0054*/ 	.word	0x00000008
.L_142:


//--------------------- .nv.info._ZN7cutlass13device_kernelIN5flash19enable_sm80_to_sm89INS1_16FlashAttnFwdSm80INS1_25CollectiveMainloopFwdSm80ILi8ELi1ELb1EN4cute5tupleIJNS5_1CILi128EEENS7_ILi112EEES8_EEELi128ENS_6half_tEfNS_4arch4Sm80ELb0ELb0ELb1ELb1ELb1ELb1ELb1ELb1EEENS1_21CollectiveEpilogueFwdINS6_IJS8_S8_S9_EEENS6_IJNS7_ILi1EEESH_SH_EEESB_SD_Li256ELb1ELb1ELb1ELb0EEENS1_36VarlenDynamicPersistentTileSchedulerILi128ELi112ELi256ELi256ELb1ELb1ELb0ELb0ELb1ELb1EEEEEEEEEvNT_6ParamsE --------------------------
	.section	.nv.info._ZN7cutlass13device_kernelIN5flash19enable_sm80_to_sm89INS1_16FlashAttnFwdSm80INS1_25CollectiveMainloopFwdSm80ILi8ELi1ELb1EN4cute5tupleIJNS5_1CILi128EEENS7_ILi112EEES8_EEELi128ENS_6half_tEfNS_4arch4Sm80ELb0ELb0ELb1ELb1ELb1ELb1ELb1ELb1EEENS1_21CollectiveEpilogueFwdINS6_IJS8_S8_S9_EEENS6_IJNS7_ILi1EEESH_SH_EEESB_SD_Li256ELb1ELb1ELb1ELb0EEENS1_36VarlenDynamicPersistentTileSchedulerILi128ELi112ELi256ELi256ELb1ELb1ELb0ELb0ELb1ELb1EEEEEEEEEvNT_6ParamsE,"",@"SHT_CUDA_INFO"
	.sectionflags	@""
	.align	4


	//----- nvinfo : EIATTR_CUDA_API_VERSION
	.align		4
        /*0000*/ 	.byte	0x04, 0x37
        /*0002*/ 	.short	(.L_144 - .L_143)
.L_143:
        /*0004*/ 	.word	0x00000082


	//----- nvinfo : EIATTR_KPARAM_INFO
	.align		4
.L_144:
        /*0008*/ 	.byte	0x04, 0x17
        /*000a*/ 	.short	(.L_146 - .L_145)
.L_145:
        /*000c*/ 	.word	0x00000000
        /*0010*/ 	.short	0x0000
        /*0012*/ 	.short	0x0000
        /*0014*/ 	.byte	0x00, 0xf0, 0xe1, 0x10


	//----- nvinfo : EIATTR_SPARSE_MMA_MASK
	.align		4
.L_146:
        /*0018*/ 	.byte	0x03, 0x50
        /*001a*/ 	.short	0x0000


	//----- nvinfo : EIATTR_MAXREG_COUNT
	.align		4
        /*001c*/ 	.byte	0x03, 0x1b
        /*001e*/ 	.short	0x00ff


	//----- nvinfo : EIATTR_MERCURY_ISA_VERSION
	.align		4
        /*0020*/ 	.byte	0x03, 0x5f
        /*0022*/ 	.short	0x0101


	//----- nvinfo : EIATTR_VRC_CTA_INIT_COUNT
	.align		4
        /*0024*/ 	.byte	0x02, 0x4a
	.zero		1
	.zero		1


	//----- nvinfo : EIATTR_EXIT_INSTR_OFFSETS
	.align		4
        /*0028*/ 	.byte	0x04, 0x1c
        /*002a*/ 	.short	(.L_148 - .L_147)


	//   ....[0]....
.L_147:
        /*002c*/ 	.word	0x00000010


	//----- nvinfo : EIATTR_MAX_THREADS
	.align		4
.L_148:
        /*0030*/ 	.byte	0x04, 0x05
        /*0032*/ 	.short	(.L_150 - .L_149)
.L_149:
        /*0034*/ 	.word	0x00000100
        /*0038*/ 	.word	0x00000001
        /*003c*/ 	.word	0x00000001


	//----- nvinfo : EIATTR_CBANK_PARAM_SIZE
	.align		4
.L_150:
        /*0040*/ 	.byte	0x03, 0x19
        /*0042*/ 	.short	0x0438


	//----- nvinfo : EIATTR_PARAM_CBANK
	.align		4
        /*0044*/ 	.byte	0x04, 0x0a
        /*0046*/ 	.short	(.L_152 - .L_151)
	.align		4
.L_151:
        /*0048*/ 	.word	index@(.nv.constant0._ZN7cutlass13device_kernelIN5flash19enable_sm80_to_sm89INS1_16FlashAttnFwdSm80INS1_25CollectiveMainloopFwdSm80ILi8ELi1ELb1EN4cute5tupleIJNS5_1CILi128EEENS7_ILi112EEES8_EEELi128ENS_6half_tEfNS_4arch4Sm80ELb0ELb0ELb1ELb1ELb1ELb1ELb1ELb1EEENS1_21CollectiveEpilogueFwdINS6_IJS8_S8_S9_EEENS6_IJNS7_ILi1EEESH_SH_EEESB_SD_Li256ELb1ELb1ELb1ELb0EEENS1_36VarlenDynamicPersistentTileSchedulerILi128ELi112ELi256ELi256ELb1ELb1ELb0ELb0ELb1ELb1EEEEEEEEEvNT_6ParamsE)
        /*004c*/ 	.short	0x0380
        /*004e*/ 	.short	0x0438


	//----- nvinfo : EIATTR_SW_WAR
	.align		4
.L_152:
        /*0050*/ 	.byte	0x04, 0x36
        /*0052*/ 	.short	(.L_154 - .L_153)
.L_153:
        /*0054*/ 	.word	0x00000008
.L_154:


//--------------------- .nv.info._ZN7cutlass13device_kernelIN5flash19enable_sm80_to_sm89INS1_16FlashAttnFwdSm80INS1_25CollectiveMainloopFwdSm80ILi4ELi1ELb0EN4cute5tupleIJNS5_1CILi128EEENS7_ILi48EEES8_EEELi128ENS_6half_tEfNS_4arch4Sm80ELb0ELb1ELb1ELb0ELb1ELb0ELb1ELb1EEENS1_21CollectiveEpilogueFwdINS6_IJS8_S8_S9_EEENS6_IJNS7_ILi1EEESH_SH_EEESB_SD_Li128ELb0ELb1ELb1ELb0EEENS1_19SingleTileSchedulerILb0ELb1ELb1ELi128EEEEEEEEEvNT_6ParamsE --------------------------
	.section	.nv.info._ZN7cutlass13device_kernelIN5flash19enable_sm80_to_sm89INS1_16FlashAttnFwdSm80INS1_25CollectiveMainloopFwdSm80ILi4ELi1ELb0EN4cute5tupleIJNS5_1CILi128EEENS7_ILi48EEES8_EEELi128ENS_6half_tEfNS_4arch4Sm80ELb0ELb1ELb1ELb0ELb1ELb0ELb1ELb1EEENS1_21CollectiveEpilogueFwdINS6_IJS8_S8_S9_EEENS6_IJNS7_ILi1EEESH_SH_EEESB_SD_Li128ELb0ELb1ELb1ELb0EEENS1_19SingleTileSchedulerILb0ELb1ELb1ELi128EEEEEEEEEvNT_6ParamsE,"",@"SHT_CUDA_INFO"
	.sectionflags	@""
	.align	4


	//----- nvinfo : EIATTR_CUDA_API_VERSION
	.align		4
        /*0000*/ 	.byte	0x04, 0x37
        /*0002*/ 	.short	(.L_156 - .L_155)
.L_155:
        /*0004*/ 	.word	0x00000082


	//----- nvinfo : EIATTR_KPARAM_INFO
	.align		4
.L_156:
        /*0008*/ 	.byte	0x04, 0x17
        /*000a*/ 	.short	(.L_158 - .L_157)
.L_157:
        /*000c*/ 	.word	0x00000000
        /*0010*/ 	.short	0x0000
        /*0012*/ 	.short	0x0000
        /*0014*/ 	.byte	0x00, 0xf0, 0x61, 0x10


	//----- nvinfo : EIATTR_SPARSE_MMA_MASK
	.align		4
.L_158:
        /*0018*/ 	.byte	0x03, 0x50
        /*001a*/ 	.short	0x0000


	//----- nvinfo : EIATTR_MAXREG_COUNT
	.align		4
        /*001c*/ 	.byte	0x03, 0x1b
        /*001e*/ 	.short	0x00ff


	//----- nvinfo : EIATTR_MERCURY_ISA_VERSION
	.align		4
        /*0020*/ 	.byte	0x03, 0x5f
        /*0022*/ 	.short	0x0101


	//----- nvinfo : EIATTR_VRC_CTA_INIT_COUNT
	.align		4
        /*0024*/ 	.byte	0x02, 0x4a
	.zero		1
	.zero		1


	//----- nvinfo : EIATTR_EXIT_INSTR_OFFSETS
	.align		4
        /*0028*/ 	.byte	0x04, 0x1c
        /*002a*/ 	.short	(.L_160 - .L_159)


	//   ....[0]....
.L_159:
        /*002c*/ 	.word	0x00000010


	//----- nvinfo : EIATTR_MAX_THREADS
	.align		4
.L_160:
        /*0030*/ 	.byte	0x04, 0x05
        /*0032*/ 	.short	(.L_162 - .L_161)
.L_161:
        /*0034*/ 	.word	0x00000080
        /*0038*/ 	.word	0x00000001
        /*003c*/ 	.word	0x00000001


	//----- nvinfo : EIATTR_CBANK_PARAM_SIZE
	.align		4
.L_162:
        /*0040*/ 	.byte	0x03, 0x19
        /*0042*/ 	.short	0x0418


	//----- nvinfo : EIATTR_PARAM_CBANK
	.align		4
        /*0044*/ 	.byte	0x04, 0x0a
        /*0046*/ 	.short	(.L_164 - .L_163)
	.align		4
.L_163:
        /*0048*/ 	.word	index@(.nv.constant0._ZN7cutlass13device_kernelIN5flash19enable_sm80_to_sm89INS1_16FlashAttnFwdSm80INS1_25CollectiveMainloopFwdSm80ILi4ELi1ELb0EN4cute5tupleIJNS5_1CILi128EEENS7_ILi48EEES8_EEELi128ENS_6half_tEfNS_4arch4Sm80ELb0ELb1ELb1ELb0ELb1ELb0ELb1ELb1EEENS1_21CollectiveEpilogueFwdINS6_IJS8_S8_S9_EEENS6_IJNS7_ILi1EEESH_SH_EEESB_SD_Li128ELb0ELb1ELb1ELb0EEENS1_19SingleTileSchedulerILb0ELb1ELb1ELi128EEEEEEEEEvNT_6ParamsE)
        /*004c*/ 	.short	0x0380
        /*004e*/ 	.short	0x0418


	//----- nvinfo : EIATTR_SW_WAR
	.align		4
.L_164:
        /*0050*/ 	.byte	0x04, 0x36
        /*0052*/ 	.short	(.L_166 - .L_165)
.L_165:
        /*0054*/ 	.word	0x00000008
.L_166:


//--------------------- .nv.info._ZN7cutlass13device_kernelIN5flash19enable_sm80_to_sm89INS1_16FlashAttnFwdSm80INS1_25CollectiveMainloopFwdSm80ILi8ELi1ELb1EN4cute5tupleIJNS5_1CILi128EEENS7_ILi96EEES8_EEELi128ENS_6half_tEfNS_4arch4Sm80ELb0ELb1ELb1ELb1ELb1ELb0ELb1ELb1EEENS1_21CollectiveEpilogueFwdINS6_IJS8_S8_S9_EEENS6_IJNS7_ILi1EEESH_SH_EEESB_SD_Li256ELb1ELb1ELb1ELb0EEENS1_36VarlenDynamicPersistentTileSchedulerILi128ELi96ELi256ELi256ELb1ELb1ELb0ELb1ELb0ELb1EEEEEEEEEvNT_6ParamsE --------------------------
	.section	.nv.info._ZN7cutlass13device_kernelIN5flash19enable_sm80_to_sm89INS1_16FlashAttnFwdSm80INS1_25CollectiveMainloopFwdSm80ILi8ELi1ELb1EN4cute5tupleIJNS5_1CILi128EEENS7_ILi96EEES8_EEELi128ENS_6half_tEfNS_4arch4Sm80ELb0ELb1ELb1ELb1ELb1ELb0ELb1ELb1EEENS1_21CollectiveEpilogueFwdINS6_IJS8_S8_S9_EEENS6_IJNS7_ILi1EEESH_SH_EEESB_SD_Li256ELb1ELb1ELb1ELb0EEENS1_36VarlenDynamicPersistentTileSchedulerILi128ELi96ELi256ELi256ELb1ELb1ELb0ELb1ELb0ELb1EEEEEEEEEvNT_6ParamsE,"",@"SHT_CUDA_INFO"
	.sectionflags	@""
	.align	4


	//----- nvinfo : EIATTR_CUDA_API_VERSION
	.align		4
        /*0000*/ 	.byte	0x04, 0x37
        /*0002*/ 	.short	(.L_168 - .L_167)
.L_167:
        /*0004*/ 	.word	0x00000082


	//----- nvinfo : EIATTR_KPARAM_INFO
	.align		4
.L_168:
        /*0008*/ 	.byte	0x04, 0x17
        /*000a*/ 	.short	(.L_170 - .L_169)
.L_169:
        /*000c*/ 	.word	0x00000000
        /*0010*/ 	.short	0x0000
        /*0012*/ 	.short	0x0000
        /*0014*/ 	.byte	0x00, 0xf0, 0xe1, 0x10


	//----- nvinfo : EIATTR_SPARSE_MMA_MASK
	.align		4
.L_170:
        /*0018*/ 	.byte	0x03, 0x50
        /*001a*/ 	.short	0x0000


	//----- nvinfo : EIATTR_MAXREG_COUNT
	.align		4
        /*001c*/ 	.byte	0x03, 0x1b
        /*001e*/ 	.short	0x00ff


	//----- nvinfo : EIATTR_MERCURY_ISA_VERSION
	.align		4
        /*0020*/ 	.byte	0x03, 0x5f
        /*0022*/ 	.short	0x0101


	//----- nvinfo : EIATTR_VRC_CTA_INIT_COUNT
	.align		4
        /*0024*/ 	.byte	0x02, 0x4a
	.zero		1
	.zero		1


	//----- nvinfo : EIATTR_EXIT_INSTR_OFFSETS
	.align		4
        /*0028*/ 	.byte	0x04, 0x1c
        /*002a*/ 	.short	(.L_172 - .L_171)


	//   ....[0]....
.L_171:
        /*002c*/ 	.word	0x00000010


	//----- nvinfo : EIATTR_MAX_THREADS
	.align		4
.L_172:
        /*0030*/ 	.byte	0x04, 0x05
        /*0032*/ 	.short	(.L_174 - .L_173)
.L_173:
        /*0034*/ 	.word	0x00000100
        /*0038*/ 	.word	0x00000001
        /*003c*/ 	.word	0x00000001


	//----- nvinfo : EIATTR_CBANK_PARAM_SIZE
	.align		4
.L_174:
        /*0040*/ 	.byte	0x03, 0x19
        /*0042*/ 	.short	0x0438


	//----- nvinfo : EIATTR_PARAM_CBANK
	.align		4
        /*0044*/ 	.byte	0x04, 0x0a
        /*0046*/ 	.short	(.L_176 - .L_175)
	.align		4
.L_175:
        /*0048*/ 	.word	index@(.nv.constant0._ZN7cutlass13device_kernelIN5flash19enable_sm80_to_sm89INS1_16FlashAttnFwdSm80INS1_25CollectiveMainloopFwdSm80ILi8ELi1ELb1EN4cute5tupleIJNS5_1CILi128EEENS7_ILi96EEES8_EEELi128ENS_6half_tEfNS_4arch4Sm80ELb0ELb1ELb1ELb1ELb1ELb0ELb1ELb1EEENS1_21CollectiveEpilogueFwdINS6_IJS8_S8_S9_EEENS6_IJNS7_ILi1EEESH_SH_EEESB_SD_Li256ELb1ELb1ELb1ELb0EEENS1_36VarlenDynamicPersistentTileSchedulerILi128ELi96ELi256ELi256ELb1ELb1ELb0ELb1ELb0ELb1EEEEEEEEEvNT_6ParamsE)
        /*004c*/ 	.short	0x0380
        /*004e*/ 	.short	0x0438


	//----- nvinfo : EIATTR_SW_WAR
	.align		4
.L_176:
        /*0050*/ 	.byte	0x04, 0x36
        /*0052*/ 	.short	(.L_178 - .L_177)
.L_177:
        /*0054*/ 	.word	0x00000008
.L_178:


//--------------------- .nv.info._ZN7cutlass13device_kernelIN5flash19enable_sm80_to_sm89INS1_16FlashAttnFwdSm80INS1_25CollectiveMainloopFwdSm80ILi8ELi1ELb1EN4cute5tupleIJNS5_1CILi128EEENS7_ILi96EEES8_EEELi128ENS_6half_tEfNS_4arch4Sm80ELb0ELb1ELb1ELb1ELb1ELb1ELb1ELb1EEENS1_21CollectiveEpilogueFwdINS6_IJS8_S8_S9_EEENS6_IJNS7_ILi1EEESH_SH_EEESB_SD_Li256ELb1ELb1ELb1ELb0EEENS1_36VarlenDynamicPersistentTileSchedulerILi128ELi96ELi256ELi256ELb1ELb1ELb0ELb1ELb0ELb1EEEEEEEEEvNT_6ParamsE --------------------------
	.section	.nv.info._ZN7cutlass13device_kernelIN5flash19enable_sm80_to_sm89INS1_16FlashAttnFwdSm80INS1_25CollectiveMainloopFwdSm80ILi8ELi1ELb1EN4cute5tupleIJNS5_1CILi128EEENS7_ILi96EEES8_EEELi128ENS_6half_tEfNS_4arch4Sm80ELb0ELb1ELb1ELb1ELb1ELb1ELb1ELb1EEENS1_21CollectiveEpilogueFwdINS6_IJS8_S8_S9_EEENS6_IJNS7_ILi1EEESH_SH_EEESB_SD_Li256ELb1ELb1ELb1ELb0EEENS1_36VarlenDynamicPersistentTileSchedulerILi128ELi96ELi256ELi256ELb1ELb1ELb0ELb1ELb0ELb1EEEEEEEEEvNT_6ParamsE,"",@"SHT_CUDA_INFO"
	.sectionflags	@""
	.align	4


	//----- nvinfo : EIATTR_CUDA_API_VERSION
	.align		4
        /*0000*/ 	.byte	0x04, 0x37
        /*0002*/ 	.short	(.L_180 - .L_179)
.L_179:
        /*0004*/ 	.word	0x00000082


	//----- nvinfo : EIATTR_KPARAM_INFO
	.align		4
.L_180:
        /*0008*/ 	.byte	0x04, 0x17
        /*000a*/ 	.short	(.L_182 - .L_181)
.L_181:
        /*000c*/ 	.word	0x00000000
        /*0010*/ 	.short	0x0000
        /*0012*/ 	.short	0x0000
        /*0014*/ 	.byte	0x00, 0xf0, 0xe1, 0x10


	//----- nvinfo : EIATTR_SPARSE_MMA_MASK
	.align		4
.L_182:
        /*0018*/ 	.byte	0x03, 0x50
        /*001a*/ 	.short	0x0000


	//----- nvinfo : EIATTR_MAXREG_COUNT
	.align		4
        /*001c*/ 	.byte	0x03, 0x1b
        /*001e*/ 	.short	0x00ff


	//----- nvinfo : EIATTR_MERCURY_ISA_VERSION
	.align		4
        /*0020*/ 	.byte	0x03, 0x5f
        /*0022*/ 	.short	0x0101


	//----- nvinfo : EIATTR_VRC_CTA_INIT_COUNT
	.align		4
        /*0024*/ 	.byte	0x02, 0x4a
	.zero		1
	.zero		1


	//----- nvinfo : EIATTR_EXIT_INSTR_OFFSETS
	.align		4
        /*0028*/ 	.byte	0x04, 0x1c
        /*002a*/ 	.short	(.L_184 - .L_183)


	//   ....[0]....
.L_183:
        /*002c*/ 	.word	0x00000010


	//----- nvinfo : EIATTR_MAX_THREADS
	.align		4
.L_184:
        /*0030*/ 	.byte	0x04, 0x05
        /*0032*/ 	.short	(.L_186 - .L_185)
.L_185:
        /*0034*/ 	.word	0x00000100
        /*0038*/ 	.word	0x00000001
        /*003c*/ 	.word	0x00000001


	//----- nvinfo : EIATTR_CBANK_PARAM_SIZE
	.align		4
.L_186:
        /*0040*/ 	.byte	0x03, 0x19
        /*0042*/ 	.short	0x0438


	//----- nvinfo : EIATTR_PARAM_CBANK
	.align		4
        /*0044*/ 	.byte	0x04, 0x0a
        /*0046*/ 	.short	(.L_188 - .L_187)
	.align		4
.L_187:
        /*0048*/ 	.word	index@(.nv.constant0._ZN7cutlass13device_kernelIN5flash19enable_sm80_to_sm89INS1_16FlashAttnFwdSm80INS1_25CollectiveMainloopFwdSm80ILi8ELi1ELb1EN4cute5tupleIJNS5_1CILi128EEENS7_ILi96EEES8_EEELi128ENS_6half_tEfNS_4arch4Sm80ELb0ELb1ELb1ELb1ELb1ELb1ELb1ELb1EEENS1_21CollectiveEpilogueFwdINS6_IJS8_S8_S9_EEENS6_IJNS7_ILi1EEESH_SH_EEESB_SD_Li256ELb1ELb1ELb1ELb0EEENS1_36VarlenDynamicPersistentTileSchedulerILi128ELi96ELi256ELi256ELb1ELb1ELb0ELb1ELb0ELb1EEEEEEEEEvNT_6ParamsE)
        /*004c*/ 	.short	0x0380
        /*004e*/ 	.short	0x0438


	//----- nvinfo : EIATTR_SW_WAR
	.align		4
.L_188:
        /*0050*/ 	.byte	0x04, 0x36
        /*0052*/ 	.short	(.L_190 - .L_189)
.L_189:
        /*0054*/ 	.word	0x00000008
.L_190:


//--------------------- .nv.info._ZN7cutlass13device_kernelIN5flash19enable_sm80_to_sm89INS1_16FlashAttnFwdSm80INS1_25CollectiveMainloopFwdSm80ILi4ELi1ELb0EN4cute5tupleIJNS5_1CILi128EEENS7_ILi64EEES8_EEELi128ENS_6half_tEfNS_4arch4Sm80ELb1ELb0ELb1ELb0ELb1ELb0ELb1ELb1EEENS1_21CollectiveEpilogueFwdINS6_IJS8_S8_S9_EEENS6_IJNS7_ILi1EEESH_SH_EEESB_SD_Li128ELb0ELb1ELb1ELb0EEENS1_30DynamicPersistentTileSchedulerILi128ELi128ELb1ELb1ELb0EEEEEEEEEvNT_6ParamsE --------------------------
	.section	.nv.info._ZN7cutlass13device_kernelIN5flash19enable_sm80_to_sm89INS1_16FlashAttnFwdSm80INS1_25CollectiveMainloopFwdSm80ILi4ELi1ELb0EN4cute5tupleIJNS5_1CILi128EEENS7_ILi64EEES8_EEELi128ENS_6half_tEfNS_4arch4Sm80ELb1ELb0ELb1ELb0ELb1ELb0ELb1ELb1EEENS1_21CollectiveEpilogueFwdINS6_IJS8_S8_S9_EEENS6_IJNS7_ILi1EEESH_SH_EEESB_SD_Li128ELb0ELb1ELb1ELb0EEENS1_30DynamicPersistentTileSchedulerILi128ELi128ELb1ELb1ELb0EEEEEEEEEvNT_6ParamsE,"",@"SHT_CUDA_INFO"
	.sectionflags	@""
	.align	4


	//----- nvinfo : EIATTR_CUDA_API_VERSION
	.align		4
        /*0000*/ 	.byte	0x04, 0x37
        /*0002*/ 	.short	(.L_192 - .L_191)
.L_191:
        /*0004*/ 	.word	0x00000082


	//----- nvinfo : EIATTR_KPARAM_INFO
	.align		4
.L_192:
        /*0008*/ 	.byte	0x04, 0x17
        /*000a*/ 	.short	(.L_194 - .L_193)
.L_193:
        /*000c*/ 	.word	0x00000000
        /*0010*/ 	.short	0x0000
        /*0012*/ 	.short	0x0000
        /*0014*/ 	.byte	0x00, 0xf0, 0xa1, 0x10


	//----- nvinfo : EIATTR_SPARSE_MMA_MASK
	.align		4
.L_194:
        /*0018*/ 	.byte	0x03, 0x50
        /*001a*/ 	.short	0x0000


	//----- nvinfo : EIATTR_MAXREG_COUNT
	.align		4
        /*001c*/ 	.byte	0x03, 0x1b
        /*001e*/ 	.short	0x00ff


	//----- nvinfo : EIATTR_MERCURY_ISA_VERSION
	.align		4
        /*0020*/ 	.byte	0x03, 0x5f
        /*0022*/ 	.short	0x0101


	//----- nvinfo : EIATTR_VRC_CTA_INIT_COUNT
	.align		4
        /*0024*/ 	.byte	0x02, 0x4a
	.zero		1
	.zero		1


	//----- nvinfo : EIATTR_EXIT_INSTR_OFFSETS
	.align		4
        /*0028*/ 	.byte	0x04, 0x1c
        /*002a*/ 	.short	(.L_196 - .L_195)


	//   ....[0]....
.L_195:
        /*002c*/ 	.word	0x00000010


	//----- nvinfo : EIATTR_MAX_THREADS
	.align		4
.L_196:
        /*0030*/ 	.byte	0x04, 0x05
        /*0032*/ 	.short	(.L_198 - .L_197)
.L_197:
        /*0034*/ 	.word	0x00000080
        /*0038*/ 	.word	0x00000001
        /*003c*/ 	.word	0x00000001


	//----- nvinfo : EIATTR_CBANK_PARAM_SIZE
	.align		4
.L_198:
        /*0040*/ 	.byte	0x03, 0x19
        /*0042*/ 	.short	0x0428


	//----- nvinfo : EIATTR_PARAM_CBANK
	.align		4
        /*0044*/ 	.byte	0x04, 0x0a
        /*0046*/ 	.short	(.L_200 - .L_199)
	.align		4
.L_199:
        /*0048*/ 	.word	index@(.nv.constant0._ZN7cutlass13device_kernelIN5flash19enable_sm80_to_sm89INS1_16FlashAttnFwdSm80INS1_25CollectiveMainloopFwdSm80ILi4ELi1ELb0EN4cute5tupleIJNS5_1CILi128EEENS7_ILi64EEES8_EEELi128ENS_6half_tEfNS_4arch4Sm80ELb1ELb0ELb1ELb0ELb1ELb0ELb1ELb1EEENS1_21CollectiveEpilogueFwdINS6_IJS8_S8_S9_EEENS6_IJNS7_ILi1EEESH_SH_EEESB_SD_Li128ELb0ELb1ELb1ELb0EEENS1_30DynamicPersistentTileSchedulerILi128ELi128ELb1ELb1ELb0EEEEEEEEEvNT_6ParamsE)
        /*004c*/ 	.short	0x0380
        /*004e*/ 	.short	0x0428


	//----- nvinfo : EIATTR_SW_WAR
	.align		4
.L_200:
        /*0050*/ 	.byte	0x04, 0x36
        /*0052*/ 	.short	(.L_202 - .L_201)
.L_201:
        /*0054*/ 	.word	0x00000008
.L_202:


//--------------------- .nv.info._ZN7cutlass13device_kernelIN5flash19enable_sm80_to_sm89INS1_16FlashAttnFwdSm80INS1_25CollectiveMainloopFwdSm80ILi8ELi1ELb1EN4cute5tupleIJNS5_1CILi128EEENS7_ILi112EEES8_EEELi128ENS_6half_tEfNS_4arch4Sm80ELb1ELb0ELb1ELb1ELb1ELb0ELb1ELb1EEENS1_21CollectiveEpilogueFwdINS6_IJS8_S8_S9_EEENS6_IJNS7_ILi1EEESH_SH_EEESB_SD_Li256ELb1ELb1ELb1ELb0EEENS1_36VarlenDynamicPersistentTileSchedulerILi128ELi112ELi256ELi256ELb1ELb1ELb0ELb1ELb1ELb1EEEEEEEEEvNT_6ParamsE --------------------------
	.section	.nv.info._ZN7cutlass13device_kernelIN5flash19enable_sm80_to_sm89INS1_16FlashAttnFwdSm80INS1_25CollectiveMainloopFwdSm80ILi8ELi1ELb1EN4cute5tupleIJNS5_1CILi128EEENS7_ILi112EEES8_EEELi128ENS_6half_tEfNS_4arch4Sm80ELb1ELb0ELb1ELb1ELb1ELb0ELb1ELb1EEENS1_21CollectiveEpilogueFwdINS6_IJS8_S8_S9_EEENS6_IJNS7_ILi1EEESH_SH_EEESB_SD_Li256ELb1ELb1ELb1ELb0EEENS1_36VarlenDynamicPersistentTileSchedulerILi128ELi112ELi256ELi256ELb1ELb1ELb0ELb1ELb1ELb1EEEEEEEEEvNT_6ParamsE,"",@"SHT_CUDA_INFO"
	.sectionflags	@""
	.align	4


	//----- nvinfo : EIATTR_CUDA_API_VERSION
	.align		4
        /*0000*/ 	.byte	0x04, 0x37
        /*0002*/ 	.short	(.L_204 - .L_203)
.L_203:
        /*0004*/ 	.word	0x00000082


	//----- nvinfo : EIATTR_KPARAM_INFO
	.align		4
.L_204:
        /*0008*/ 	.byte	0x04, 0x17
        /*000a*/ 	.short	(.L_206 - .L_205)
.L_205:
        /*000c*/ 	.word	0x00000000
        /*0010*/ 	.short	0x0000
        /*0012*/ 	.short	0x0000
        /*0014*/ 	.byte	0x00, 0xf0, 0xe1, 0x10


	//----- nvinfo : EIATTR_SPARSE_MMA_MASK
	.align		4
.L_206:
        /*0018*/ 	.byte	0x03, 0x50
        /*001a*/ 	.short	0x0000


	//----- nvinfo : EIATTR_MAXREG_COUNT
	.align		4
        /*001c*/ 	.byte	0x03, 0x1b
        /*001e*/ 	.short	0x00ff


	//----- nvinfo : EIATTR_MERCURY_ISA_VERSION
	.align		4
        /*0020*/ 	.byte	0x03, 0x5f
        /*0022*/ 	.short	0x0101


	//----- nvinfo : EIATTR_VRC_CTA_INIT_COUNT
	.align		4
        /*0024*/ 	.byte	0x02, 0x4a
	.zero		1
	.zero		1


	//----- nvinfo : EIATTR_EXIT_INSTR_OFFSETS
	.align		4
        /*0028*/ 	.byte	0x04, 0x1c
        /*002a*/ 	.short	(.L_208 - .L_207)


	//   ....[0]....
.L_207:
        /*002c*/ 	.word	0x00000010


	//----- nvinfo : EIATTR_MAX_THREADS
	.align		4
.L_208:
        /*0030*/ 	.byte	0x04, 0x05
        /*0032*/ 	.short	(.L_210 - .L_209)
.L_209:
        /*0034*/ 	.word	0x00000100
        /*0038*/ 	.word	0x00000001
        /*003c*/ 	.word	0x00000001


	//----- nvinfo : EIATTR_CBANK_PARAM_SIZE
	.align		4
.L_210:
        /*0040*/ 	.byte	0x03, 0x19
        /*0042*/ 	.short	0x0438


	//----- nvinfo : EIATTR_PARAM_CBANK
	.align		4
        /*0044*/ 	.byte	0x04, 0x0a
        /*0046*/ 	.short	(.L_212 - .L_211)
	.align		4
.L_211:
        /*0048*/ 	.word	index@(.nv.constant0._ZN7cutlass13device_kernelIN5flash19enable_sm80_to_sm89INS1_16FlashAttnFwdSm80INS1_25CollectiveMainloopFwdSm80ILi8ELi1ELb1EN4cute5tupleIJNS5_1CILi128EEENS7_ILi112EEES8_EEELi128ENS_6half_tEfNS_4arch4Sm80ELb1ELb0ELb1ELb1ELb1ELb0ELb1ELb1EEENS1_21CollectiveEpilogueFwdINS6_IJS8_S8_S9_EEENS6_IJNS7_ILi1EEESH_SH_EEESB_SD_Li256ELb1ELb1ELb1ELb0EEENS1_36VarlenDynamicPersistentTileSchedulerILi128ELi112ELi256ELi256ELb1ELb1ELb0ELb1ELb1ELb1EEEEEEEEEvNT_6ParamsE)
        /*004c*/ 	.short	0x0380
        /*004e*/ 	.short	0x0438


	//----- nvinfo : EIATTR_SW_WAR
	.align		4
.L_212:
        /*0050*/ 	.byte	0x04, 0x36
        /*0052*/ 	.short	(.L_214 - .L_213)
.L_213:
        /*0054*/ 	.word	0x00000008
.L_214:


//--------------------- .nv.info._ZN7cutlass13device_kernelIN5flash19enable_sm80_to_sm89INS1_16FlashAttnFwdSm80INS1_25CollectiveMainloopFwdSm80ILi8ELi1ELb1EN4cute5tupleIJNS5_1CILi128EEENS7_ILi112EEES8_EEELi128ENS_6half_tEfNS_4arch4Sm80ELb1ELb0ELb1ELb1ELb1ELb1ELb1ELb1EEENS1_21CollectiveEpilogueFwdINS6_IJS8_S8_S9_EEENS6_IJNS7_ILi1EEESH_SH_EEESB_SD_Li256ELb1ELb1ELb1ELb0EEENS1_36VarlenDynamicPersistentTileSchedulerILi128ELi112ELi256ELi256ELb1ELb1ELb0ELb1ELb1ELb1EEEEEEEEEvNT_6ParamsE --------------------------
	.section	.nv.info._ZN7cutlass13device_kernelIN5flash19enable_sm80_to_sm89INS1_16FlashAttnFwdSm80INS1_25CollectiveMainloopFwdSm80ILi8ELi1ELb1EN4cute5tupleIJNS5_1CILi128EEENS7_ILi112EEES8_EEELi128ENS_6half_tEfNS_4arch4Sm80ELb1ELb0ELb1ELb1ELb1ELb1ELb1ELb1EEENS1_21CollectiveEpilogueFwdINS6_IJS8_S8_S9_EEENS6_IJNS7_ILi1EEESH_SH_EEESB_SD_Li256ELb1ELb1ELb1ELb0EEENS1_36VarlenDynamicPersistentTileSchedulerILi128ELi112ELi256ELi256ELb1ELb1ELb0ELb1ELb1ELb1EEEEEEEEEvNT_6ParamsE,"",@"SHT_CUDA_INFO"
	.sectionflags	@""
	.align	4


	//----- nvinfo : EIATTR_CUDA_API_VERSION
	.align		4
        /*0000*/ 	.byte	0x04, 0x37
        /*0002*/ 	.short	(.L_216 - .L_215)
.L_215:
        /*0004*/ 	.word	0x00000082


	//----- nvinfo : EIATTR_KPARAM_INFO
	.align		4
.L_216:
        /*0008*/ 	.byte	0x04, 0x17
        /*000a*/ 	.short	(.L_218 - .L_217)
.L_217:
        /*000c*/ 	.word	0x00000000
        /*0010*/ 	.short	0x0000
        /*0012*/ 	.short	0x0000
        /*0014*/ 	.byte	0x00, 0xf0, 0xe1, 0x10


	//----- nvinfo : EIATTR_SPARSE_MMA_MASK
	.align		4
.L_218:
        /*0018*/ 	.byte	0x03, 0x50
        /*001a*/ 	.short	0x0000


	//----- nvinfo : EIATTR_MAXREG_COUNT
	.align		4
        /*001c*/ 	.byte	0x03, 0x1b
        /*001e*/ 	.short	0x00ff


	//----- nvinfo : EIATTR_MERCURY_ISA_VERSION
	.align		4
        /*0020*/ 	.byte	0x03, 0x5f
        /*0022*/ 	.short	0x0101


	//----- nvinfo : EIATTR_VRC_CTA_INIT_COUNT
	.align		4
        /*0024*/ 	.byte	0x02, 0x4a
	.zero		1
	.zero		1


	//----- nvinfo : EIATTR_EXIT_INSTR_OFFSETS
	.align		4
        /*0028*/ 	.byte	0x04, 0x1c
        /*002a*/ 	.short	(.L_220 - .L_219)


	//   ....[0]....
.L_219:
        /*002c*/ 	.word	0x00000010


	//----- nvinfo : EIATTR_MAX_THREADS
	.align		4
.L_220:
        /*0030*/ 	.byte	0x04, 0x05
        /*0032*/ 	.short	(.L_222 - .L_221)
.L_221:
        /*0034*/ 	.word	0x00000100
        /*0038*/ 	.word	0x00000001
        /*003c*/ 	.word	0x00000001


	//----- nvinfo : EIATTR_CBANK_PARAM_SIZE
	.align		4
.L_222:
        /*0040*/ 	.byte	0x03, 0x19
        /*0042*/ 	.short	0x0438


	//----- nvinfo : EIATTR_PARAM_CBANK
	.align		4
        /*0044*/ 	.byte	0x04, 0x0a
        /*0046*/ 	.short	(.L_224 - .L_223)
	.align		4
.L_223:
        /*0048*/ 	.word	index@(.nv.constant0._ZN7cutlass13device_kernelIN5flash19enable_sm80_to_sm89INS1_16FlashAttnFwdSm80INS1_25CollectiveMainloopFwdSm80ILi8ELi1ELb1EN4cute5tupleIJNS5_1CILi128EEENS7_ILi112EEES8_EEELi128ENS_6half_tEfNS_4arch4Sm80ELb1ELb0ELb1ELb1ELb1ELb1ELb1ELb1EEENS1_21CollectiveEpilogueFwdINS6_IJS8_S8_S9_EEENS6_IJNS7_ILi1EEESH_SH_EEESB_SD_Li256ELb1ELb1ELb1ELb0EEENS1_36VarlenDynamicPersistentTileSchedulerILi128ELi112ELi256ELi256ELb1ELb1ELb0ELb1ELb1ELb1EEEEEEEEEvNT_6ParamsE)
        /*004c*/ 	.short	0x0380
        /*004e*/ 	.short	0x0438


	//----- nvinfo : EIATTR_SW_WAR
	.align		4
.L_224:
        /*0050*/ 	.byte	0x04, 0x36
        /*0052*/ 	.short	(.L_226 - .L_225)
.L_225:
        /*0054*/ 	.word	0x00000008
.L_226:


//--------------------- .nv.callgraph             --------------------------
	.section	.nv.callgraph,"",@"SHT_CUDA_CALLGRAPH"
	.align	4
	.sectionentsize	8
	.align		4
        /*0000*/ 	.word	0x00000000
	.align		4
        /*0004*/ 	.word	0xffffffff
	.align		4
        /*0008*/ 	.word	0x00000000
	.align		4
        /*000c*/ 	.word	0xfffffffe
	.align		4
        /*0010*/ 	.word	0x00000000
	.align		4
        /*0014*/ 	.word	0xfffffffd
	.align		4
        /*0018*/ 	.word	0x00000000
	.align		4
        /*001c*/ 	.word	0xfffffffc


//--------------------- .nv.constant4             --------------------------
	.section	.nv.constant4,"a",@progbits
	.align	8
	.align		8
.nv.constant4:
        /*0000*/ 	.dword	_ZN86_INTERNAL_d47a76b1_50_flash_fwd_hdim128_fp16_paged_split_softcap_sm80_cu_ceb34e2a_32054cuda3std3__45__cpo5beginE
	.align		8
        /*0008*/ 	.dword	_ZN86_INTERNAL_d47a76b1_50_flash_fwd_hdim128_fp16_paged_split_softcap_sm80_cu_ceb34e2a_32054cuda3std3__45__cpo3endE
	.align		8
        /*0010*/ 	.dword	_ZN86_INTERNAL_d47a76b1_50_flash_fwd_hdim128_fp16_paged_split_softcap_sm80_cu_ceb34e2a_32054cuda3std3__45__cpo6cbeginE
	.align		8
        /*0018*/ 	.dword	_ZN86_INTERNAL_d47a76b1_50_flash_fwd_hdim128_fp16_paged_split_softcap_sm80_cu_ceb34e2a_32054cuda3std3__45__cpo4cendE
	.align		8
        /*0020*/ 	.dword	_ZN86_INTERNAL_d47a76b1_50_flash_fwd_hdim128_fp16_paged_split_softcap_sm80_cu_ceb34e2a_32054cuda3std3__488_GLOBAL__N__d47a76b1_50_flash_fwd_hdim128_fp16_paged_split_softcap_sm80_cu_ceb34e2a_32056ignoreE
	.align		8
        /*0028*/ 	.dword	_ZN86_INTERNAL_d47a76b1_50_flash_fwd_hdim128_fp16_paged_split_softcap_sm80_cu_ceb34e2a_32054cuda3std3__419piecewise_constructE
	.align		8
        /*0030*/ 	.dword	_ZN86_INTERNAL_d47a76b1_50_flash_fwd_hdim128_fp16_paged_split_softcap_sm80_cu_ceb34e2a_32054cuda3std3__48in_placeE
	.align		8
        /*0038*/ 	.dword	_ZN86_INTERNAL_d47a76b1_50_flash_fwd_hdim128_fp16_paged_split_softcap_sm80_cu_ceb34e2a_32054cuda3std6ranges3__45__cpo4swapE
	.align		8
        /*0040*/ 	.dword	_ZN86_INTERNAL_d47a76b1_50_flash_fwd_hdim128_fp16_paged_split_softcap_sm80_cu_ceb34e2a_32054cuda3std6ranges3__45__cpo9iter_moveE
	.align		8
        /*0048*/ 	.dword	_ZN86_INTERNAL_d47a76b1_50_flash_fwd_hdim128_fp16_paged_split_softcap_sm80_cu_ceb34e2a_32054cute7productE
	.align		8
        /*0050*/ 	.dword	_ZN86_INTERNAL_d47a76b1_50_flash_fwd_hdim128_fp16_paged_split_softcap_sm80_cu_ceb34e2a_32054cute1_E


//--------------------- .text._ZN7cutlass13device_kernelIN5flash19enable_sm80_to_sm89INS1_16FlashAttnFwdSm80INS1_25CollectiveMainloopFwdSm80ILi8ELi1ELb1EN4cute5tupleIJNS5_1CILi128EEES8_S8_EEELi128ENS_6half_tEfNS_4arch4Sm80ELb0ELb0ELb1ELb0ELb1ELb0ELb1ELb1EEENS1_21CollectiveEpilogueFwdIS9_NS6_IJNS7_ILi1EEESF_SF_EEESA_SC_Li256ELb0ELb1ELb1ELb0EEENS1_19SingleTileSchedulerILb0ELb1ELb1ELi128EEEEEEEEEvNT_6ParamsE --------------------------
	.section	.text._ZN7cutlass13device_kernelIN5flash19enable_sm80_to_sm89INS1_16FlashAttnFwdSm80INS1_25CollectiveMainloopFwdSm80ILi8ELi1ELb1EN4cute5tupleIJNS5_1CILi128EEES8_S8_EEELi128ENS_6half_tEfNS_4arch4Sm80ELb0ELb0ELb1ELb0ELb1ELb0ELb1ELb1EEENS1_21CollectiveEpilogueFwdIS9_NS6_IJNS7_ILi1EEESF_SF_EEESA_SC_Li256ELb0ELb1ELb1ELb0EEENS1_19SingleTileSchedulerILb0ELb1ELb1ELi128EEEEEEEEEvNT_6ParamsE,"ax",@progbits
	.align	128
.text._ZN7cutlass13device_kernelIN5flash19enable_sm80_to_sm89INS1_16FlashAttnFwdSm80INS1_25CollectiveMainloopFwdSm80ILi8ELi1ELb1EN4cute5tupleIJNS5_1CILi128EEES8_S8_EEELi128ENS_6half_tEfNS_4arch4Sm80ELb0ELb0ELb1ELb0ELb1ELb0ELb1ELb1EEENS1_21CollectiveEpilogueFwdIS9_NS6_IJNS7_ILi1EEESF_SF_EEESA_SC_Li256ELb0ELb1ELb1ELb0EEENS1_19SingleTileSchedulerILb0ELb1ELb1ELi128EEEEEEEEEvNT_6ParamsE:
        .type           _ZN7cutlass13device_kernelIN5flash19enable_sm80_to_sm89INS1_16FlashAttnFwdSm80INS1_25CollectiveMainloopFwdSm80ILi8ELi1ELb1EN4cute5tupleIJNS5_1CILi128EEES8_S8_EEELi128ENS_6half_tEfNS_4arch4Sm80ELb0ELb0ELb1ELb0ELb1ELb0ELb1ELb1EEENS1_21CollectiveEpilogueFwdIS9_NS6_IJNS7_ILi1EEESF_SF_EEESA_SC_Li256ELb0ELb1ELb1ELb0EEENS1_19SingleTileSchedulerILb0ELb1ELb1ELi128EEEEEEEEEvNT_6ParamsE,@function
        .size           _ZN7cutlass13device_kernelIN5flash19enable_sm80_to_sm89INS1_16FlashAttnFwdSm80INS1_25CollectiveMainloopFwdSm80ILi8ELi1ELb1EN4cute5tupleIJNS5_1CILi128EEES8_S8_EEELi128ENS_6half_tEfNS_4arch4Sm80ELb0ELb0ELb1ELb0ELb1ELb0ELb1ELb1EEENS1_21CollectiveEpilogueFwdIS9_NS6_IJNS7_ILi1EEESF_SF_EEESA_SC_Li256ELb0ELb1ELb1ELb0EEENS1_19SingleTileSchedulerILb0ELb1ELb1ELi128EEEEEEEEEvNT_6ParamsE,(.L_x_12 - _ZN7cutlass13device_kernelIN5flash19enable_sm80_to_sm89INS1_16FlashAttnFwdSm80INS1_25CollectiveMainloopFwdSm80ILi8ELi1ELb1EN4cute5tupleIJNS5_1CILi128EEES8_S8_EEELi128ENS_6half_tEfNS_4arch4Sm80ELb0ELb0ELb1ELb0ELb1ELb0ELb1ELb1EEENS1_21CollectiveEpilogueFwdIS9_NS6_IJNS7_ILi1EEESF_SF_EEESA_SC_Li256ELb0ELb1ELb1ELb0EEENS1_19SingleTileSchedulerILb0ELb1ELb1ELi128EEEEEEEEEvNT_6ParamsE)
        .other          _ZN7cutlass13device_kernelIN5flash19enable_sm80_to_sm89INS1_16FlashAttnFwdSm80INS1_25CollectiveMainloopFwdSm80ILi8ELi1ELb1EN4cute5tupleIJNS5_1CILi128EEES8_S8_EEELi128ENS_6half_tEfNS_4arch4Sm80ELb0ELb0ELb1ELb0ELb1ELb0ELb1ELb1EEENS1_21CollectiveEpilogueFwdIS9_NS6_IJNS7_ILi1EEESF_SF_EEESA_SC_Li256ELb0ELb1ELb1ELb0EEENS1_19SingleTileSchedulerILb0ELb1ELb1ELi128EEEEEEEEEvNT_6ParamsE,@"STO_CUDA_ENTRY STV_DEFAULT"
_ZN7cutlass13device_kernelIN5flash19enable_sm80_to_sm89INS1_16FlashAttnFwdSm80INS1_25CollectiveMainloopFwdSm80ILi8ELi1ELb1EN4cute5tupleIJNS5_1CILi128EEES8_S8_EEELi128ENS_6half_tEfNS_4arch4Sm80ELb0ELb0ELb1ELb0ELb1ELb0ELb1ELb1EEENS1_21CollectiveEpilogueFwdIS9_NS6_IJNS7_ILi1EEESF_SF_EEESA_SC_Li256ELb0ELb1ELb1ELb0EEENS1_19SingleTileSchedulerILb0ELb1ELb1ELi128EEEEEEEEEvNT_6ParamsE:
[----:B------:R-:W-:Y:S01]  /*0000*/  LDC R1, c[0x0][0x37c] ;  /* 0x0000df00ff017b82 */ /* 0x000fe20000000800 */
[----:B------:R-:W-:Y:S05]  /*0010*/  EXIT ;  /* 0x000000000000794d */ /* 0x000fea0003800000 */
.L_x_0:
[----:B------:R-:W-:-:S00]  /*0020*/  BRA `(.L_x_0) ;  /* 0xfffffffc00fc7947 */ /* 0x000fc0000383ffff */
[----:B------:R-:W-:-:S00]  /*0030*/  NOP ;  /* 0x0000000000007918 */ /* 0x000fc00000000000 */
        /* <DEDUP_REMOVED lines=12> */
.L_x_12:


//--------------------- .text._ZN7cutlass13device_kernelIN5flash19enable_sm80_to_sm89INS1_16FlashAttnFwdSm80INS1_25CollectiveMainloopFwdSm80ILi8ELi1ELb1EN4cute5tupleIJNS5_1CILi128EEENS7_ILi96EEES8_EEELi128ENS_6half_tEfNS_4arch4Sm80ELb0ELb1ELb1ELb0ELb1ELb0ELb1ELb1EEENS1_21CollectiveEpilogueFwdINS6_IJS8_S8_S9_EEENS6_IJNS7_ILi1EEESH_SH_EEESB_SD_Li256ELb0ELb1ELb1ELb0EEENS1_19SingleTileSchedulerILb0ELb1ELb1ELi128EEEEEEEEEvNT_6ParamsE --------------------------
	.section	.text._ZN7cutlass13device_kernelIN5flash19enable_sm80_to_sm89INS1_16FlashAttnFwdSm80INS1_25CollectiveMainloopFwdSm80ILi8ELi1ELb1EN4cute5tupleIJNS5_1CILi128EEENS7_ILi96EEES8_EEELi128ENS_6half_tEfNS_4arch4Sm80ELb0ELb1ELb1ELb0ELb1ELb0ELb1ELb1EEENS1_21CollectiveEpilogueFwdINS6_IJS8_S8_S9_EEENS6_IJNS7_ILi1EEESH_SH_EEESB_SD_Li256ELb0ELb1ELb1ELb0EEENS1_19SingleTileSchedulerILb0ELb1ELb1ELi128EEEEEEEEEvNT_6ParamsE,"ax",@progbits
	.align	128
.text._ZN7cutlass13device_kernelIN5flash19enable_sm80_to_sm89INS1_16FlashAttnFwdSm80INS1_25CollectiveMainloopFwdSm80ILi8ELi1ELb1EN4cute5tupleIJNS5_1CILi128EEENS7_ILi96EEES8_EEELi128ENS_6half_tEfNS_4arch4Sm80ELb0ELb1ELb1ELb0ELb1ELb0ELb1ELb1EEENS1_21CollectiveEpilogueFwdINS6_IJS8_S8_S9_EEENS6_IJNS7_ILi1EEESH_SH_EEESB_SD_Li256ELb0ELb1ELb1ELb0EEENS1_19SingleTileSchedulerILb0ELb1ELb1ELi128EEEEEEEEEvNT_6ParamsE:
        .type           _ZN7cutlass13device_kernelIN5flash19enable_sm80_to_sm89INS1_16FlashAttnFwdSm80INS1_25CollectiveMainloopFwdSm80ILi8ELi1ELb1EN4cute5tupleIJNS5_1CILi128EEENS7_ILi96EEES8_EEELi128ENS_6half_tEfNS_4arch4Sm80ELb0ELb1ELb1ELb0ELb1ELb0ELb1ELb1EEENS1_21CollectiveEpilogueFwdINS6_IJS8_S8_S9_EEENS6_IJNS7_ILi1EEESH_SH_EEESB_SD_Li256ELb0ELb1ELb1ELb0EEENS1_19SingleTileSchedulerILb0ELb1ELb1ELi128EEEEEEEEEvNT_6ParamsE,@function
        .size           _ZN7cutlass13device_kernelIN5flash19enable_sm80_to_sm89INS1_16FlashAttnFwdSm80INS1_25CollectiveMainloopFwdSm80ILi8ELi1ELb1EN4cute5tupleIJNS5_1CILi128EEENS7_ILi96EEES8_EEELi128ENS_6half_tEfNS_4arch4Sm80ELb0ELb1ELb1ELb0ELb1ELb0ELb1ELb1EEENS1_21CollectiveEpilogueFwdINS6_IJS8_S8_S9_EEENS6_IJNS7_ILi1EEESH_SH_EEESB_SD_Li256ELb0ELb1ELb1ELb0EEENS1_19SingleTileSchedulerILb0ELb1ELb1ELi128EEEEEEEEEvNT_6ParamsE,(.L_x_13 - _ZN7cutlass13device_kernelIN5flash19enable_sm80_to_sm89INS1_16FlashAttnFwdSm80INS1_25CollectiveMainloopFwdSm80ILi8ELi1ELb1EN4cute5tupleIJNS5_1CILi128EEENS7_ILi96EEES8_EEELi128ENS_6half_tEfNS_4arch4Sm80ELb0ELb1ELb1ELb0ELb1ELb0ELb1ELb1EEENS1_21CollectiveEpilogueFwdINS6_IJS8_S8_S9_EEENS6_IJNS7_ILi1EEESH_SH_EEESB_SD_Li256ELb0ELb1ELb1ELb0EEENS1_19SingleTileSchedulerILb0ELb1ELb1ELi128EEEEEEEEEvNT_6ParamsE)
        .other          _ZN7cutlass13device_kernelIN5flash19enable_sm80_to_sm89INS1_16FlashAttnFwdSm80INS1_25CollectiveMainloopFwdSm80ILi8ELi1ELb1EN4cute5tupleIJNS5_1CILi128EEENS7_ILi96EEES8_EEELi128ENS_6half_tEfNS_4arch4Sm80ELb0ELb1ELb1ELb0ELb1ELb0ELb1ELb1EEENS1_21CollectiveEpilogueFwdINS6_IJS8_S8_S9_EEENS6_IJNS7_ILi1EEESH_SH_EEESB_SD_Li256ELb0ELb1ELb1ELb0EEENS1_19SingleTileSchedulerILb0ELb1ELb1ELi128EEEEEEEEEvNT_6ParamsE,@"STO_CUDA_ENTRY STV_DEFAULT"
_ZN7cutlass13device_kernelIN5flash19enable_sm80_to_sm89INS1_16FlashAttnFwdSm80INS1_25CollectiveMainloopFwdSm80ILi8ELi1ELb1EN4cute5tupleIJNS5_1CILi128EEENS7_ILi96EEES8_EEELi128ENS_6half_tEfNS_4arch4Sm80ELb0ELb1ELb1ELb0ELb1ELb0ELb1ELb1EEENS1_21CollectiveEpilogueFwdINS6_IJS8_S8_S9_EEENS6_IJNS7_ILi1EEESH_SH_EEESB_SD_Li256ELb0ELb1ELb1ELb0EEENS1_19SingleTileSchedulerILb0ELb1ELb1ELi128EEEEEEEEEvNT_6ParamsE:
[----:B------:R-:W-:Y:S01]  /*0000*/  LDC R1, c[0x0][0x37c] ;  /* 0x0000df00ff017b82 */ /* 0x000fe20000000800 */
[----:B------:R-:W-:Y:S05]  /*0010*/  EXIT ;  /* 0x000000000000794d */ /* 0x000fea0003800000 */
.L_x_1:
        /* <DEDUP_REMOVED lines=14> */
.L_x_13:


//--------------------- .text._ZN7cutlass13device_kernelIN5flash19enable_sm80_to_sm89INS1_16FlashAttnFwdSm80INS1_25CollectiveMainloopFwdSm80ILi8ELi1ELb1EN4cute5tupleIJNS5_1CILi128EEES8_S8_EEELi128ENS_6half_tEfNS_4arch4Sm80ELb1ELb0ELb1ELb0ELb1ELb0ELb1ELb1EEENS1_21CollectiveEpilogueFwdIS9_NS6_IJNS7_ILi1EEESF_SF_EEESA_SC_Li256ELb0ELb1ELb1ELb0EEENS1_30DynamicPersistentTileSchedulerILi256ELi256ELb1ELb1ELb0EEEEEEEEEvNT_6ParamsE --------------------------
	.section	.text._ZN7cutlass13device_kernelIN5flash19enable_sm80_to_sm89INS1_16FlashAttnFwdSm80INS1_25CollectiveMainloopFwdSm80ILi8ELi1ELb1EN4cute5tupleIJNS5_1CILi128EEES8_S8_EEELi128ENS_6half_tEfNS_4arch4Sm80ELb1ELb0ELb1ELb0ELb1ELb0ELb1ELb1EEENS1_21CollectiveEpilogueFwdIS9_NS6_IJNS7_ILi1EEESF_SF_EEESA_SC_Li256ELb0ELb1ELb1ELb0EEENS1_30DynamicPersistentTileSchedulerILi256ELi256ELb1ELb1ELb0EEEEEEEEEvNT_6ParamsE,"ax",@progbits
	.align	128
.text._ZN7cutlass13device_kernelIN5flash19enable_sm80_to_sm89INS1_16FlashAttnFwdSm80INS1_25CollectiveMainloopFwdSm80ILi8ELi1ELb1EN4cute5tupleIJNS5_1CILi128EEES8_S8_EEELi128ENS_6half_tEfNS_4arch4Sm80ELb1ELb0ELb1ELb0ELb1ELb0ELb1ELb1EEENS1_21CollectiveEpilogueFwdIS9_NS6_IJNS7_ILi1EEESF_SF_EEESA_SC_Li256ELb0ELb1ELb1ELb0EEENS1_30DynamicPersistentTileSchedulerILi256ELi256ELb1ELb1ELb0EEEEEEEEEvNT_6ParamsE:
        .type           _ZN7cutlass13device_kernelIN5flash19enable_sm80_to_sm89INS1_16FlashAttnFwdSm80INS1_25CollectiveMainloopFwdSm80ILi8ELi1ELb1EN4cute5tupleIJNS5_1CILi128EEES8_S8_EEELi128ENS_6half_tEfNS_4arch4Sm80ELb1ELb0ELb1ELb0ELb1ELb0ELb1ELb1EEENS1_21CollectiveEpilogueFwdIS9_NS6_IJNS7_ILi1EEESF_SF_EEESA_SC_Li256ELb0ELb1ELb1ELb0EEENS1_30DynamicPersistentTileSchedulerILi256ELi256ELb1ELb1ELb0EEEEEEEEEvNT_6ParamsE,@function
        .size           _ZN7cutlass13device_kernelIN5flash19enable_sm80_to_sm89INS1_16FlashAttnFwdSm80INS1_25CollectiveMainloopFwdSm80ILi8ELi1ELb1EN4cute5tupleIJNS5_1CILi128EEES8_S8_EEELi128ENS_6half_tEfNS_4arch4Sm80ELb1ELb0ELb1ELb0ELb1ELb0ELb1ELb1EEENS1_21CollectiveEpilogueFwdIS9_NS6_IJNS7_ILi1EEESF_SF_EEESA_SC_Li256ELb0ELb1ELb1ELb0EEENS1_30DynamicPersistentTileSchedulerILi256ELi256ELb1ELb1ELb0EEEEEEEEEvNT_6ParamsE,(.L_x_14 - _ZN7cutlass13device_kernelIN5flash19enable_sm80_to_sm89INS1_16FlashAttnFwdSm80INS1_25CollectiveMainloopFwdSm80ILi8ELi1ELb1EN4cute5tupleIJNS5_1CILi128EEES8_S8_EEELi128ENS_6half_tEfNS_4arch4Sm80ELb1ELb0ELb1ELb0ELb1ELb0ELb1ELb1EEENS1_21CollectiveEpilogueFwdIS9_NS6_IJNS7_ILi1EEESF_SF_EEESA_SC_Li256ELb0ELb1ELb1ELb0EEENS1_30DynamicPersistentTileSchedulerILi256ELi256ELb1ELb1ELb0EEEEEEEEEvNT_6ParamsE)
        .other          _ZN7cutlass13device_kernelIN5flash19enable_sm80_to_sm89INS1_16FlashAttnFwdSm80INS1_25CollectiveMainloopFwdSm80ILi8ELi1ELb1EN4cute5tupleIJNS5_1CILi128EEES8_S8_EEELi128ENS_6half_tEfNS_4arch4Sm80ELb1ELb0ELb1ELb0ELb1ELb0ELb1ELb1EEENS1_21CollectiveEpilogueFwdIS9_NS6_IJNS7_ILi1EEESF_SF_EEESA_SC_Li256ELb0ELb1ELb1ELb0EEENS1_30DynamicPersistentTileSchedulerILi256ELi256ELb1ELb1ELb0EEEEEEEEEvNT_6ParamsE,@"STO_CUDA_ENTRY STV_DEFAULT"
_ZN7cutlass13device_kernelIN5flash19enable_sm80_to_sm89INS1_16FlashAttnFwdSm80INS1_25CollectiveMainloopFwdSm80ILi8ELi1ELb1EN4cute5tupleIJNS5_1CILi128EEES8_S8_EEELi128ENS_6half_tEfNS_4arch4Sm80ELb1ELb0ELb1ELb0ELb1ELb0ELb1ELb1EEENS1_21CollectiveEpilogueFwdIS9_NS6_IJNS7_ILi1EEESF_SF_EEESA_SC_Li256ELb0ELb1ELb1ELb0EEENS1_30DynamicPersistentTileSchedulerILi256ELi256ELb1ELb1ELb0EEEEEEEEEvNT_6ParamsE:
[----:B------:R-:W-:Y:S01]  /*0000*/  LDC R1, c[0x0][0x37c] ;  /* 0x0000df00ff017b82 */ /* 0x000fe20000000800 */
[----:B------:R-:W-:Y:S05]  /*0010*/  EXIT ;  /* 0x000000000000794d */ /* 0x000fea0003800000 */
.L_x_2:
        /* <DEDUP_REMOVED lines=14> */
.L_x_14:


//--------------------- .text._ZN7cutlass13device_kernelIN5flash19enable_sm80_to_sm89INS1_16FlashAttnFwdSm80INS1_25CollectiveMainloopFwdSm80ILi4ELi1ELb0EN4cute5tupleIJNS5_1CILi128EEENS7_ILi64EEES8_EEELi128ENS_6half_tEfNS_4arch4Sm80ELb0ELb0ELb1ELb0ELb1ELb0ELb1ELb1EEENS1_21CollectiveEpilogueFwdINS6_IJS8_S8_S9_EEENS6_IJNS7_ILi1EEESH_SH_EEESB_SD_Li128ELb0ELb1ELb1ELb0EEENS1_19SingleTileSchedulerILb0ELb1ELb1ELi128EEEEEEEEEvNT_6ParamsE --------------------------
	.section	.text._ZN7cutlass13device_kernelIN5flash19enable_sm80_to_sm89INS1_16FlashAttnFwdSm80INS1_25CollectiveMainloopFwdSm80ILi4ELi1ELb0EN4cute5tupleIJNS5_1CILi128EEENS7_ILi64EEES8_EEELi128ENS_6half_tEfNS_4arch4Sm80ELb0ELb0ELb1ELb0ELb1ELb0ELb1ELb1EEENS1_21CollectiveEpilogueFwdINS6_IJS8_S8_S9_EEENS6_IJNS7_ILi1EEESH_SH_EEESB_SD_Li128ELb0ELb1ELb1ELb0EEENS1_19SingleTileSchedulerILb0ELb1ELb1ELi128EEEEEEEEEvNT_6ParamsE,"ax",@progbits
	.align	128
.text._ZN7cutlass13device_kernelIN5flash19enable_sm80_to_sm89INS1_16FlashAttnFwdSm80INS1_25CollectiveMainloopFwdSm80ILi4ELi1ELb0EN4cute5tupleIJNS5_1CILi128EEENS7_ILi64EEES8_EEELi128ENS_6half_tEfNS_4arch4Sm80ELb0ELb0ELb1ELb0ELb1ELb0ELb1ELb1EEENS1_21CollectiveEpilogueFwdINS6_IJS8_S8_S9_EEENS6_IJNS7_ILi1EEESH_SH_EEESB_SD_Li128ELb0ELb1ELb1ELb0EEENS1_19SingleTileSchedulerILb0ELb1ELb1ELi128EEEEEEEEEvNT_6ParamsE:
        .type           _ZN7cutlass13device_kernelIN5flash19enable_sm80_to_sm89INS1_16FlashAttnFwdSm80INS1_25CollectiveMainloopFwdSm80ILi4ELi1ELb0EN4cute5tupleIJNS5_1CILi128EEENS7_ILi64EEES8_EEELi128ENS_6half_tEfNS_4arch4Sm80ELb0ELb0ELb1ELb0ELb1ELb0ELb1ELb1EEENS1_21CollectiveEpilogueFwdINS6_IJS8_S8_S9_EEENS6_IJNS7_ILi1EEESH_SH_EEESB_SD_Li128ELb0ELb1ELb1ELb0EEENS1_19SingleTileSchedulerILb0ELb1ELb1ELi128EEEEEEEEEvNT_6ParamsE,@function
        .size           _ZN7cutlass13device_kernelIN5flash19enable_sm80_to_sm89INS1_16FlashAttnFwdSm80INS1_25CollectiveMainloopFwdSm80ILi4ELi1ELb0EN4cute5tupleIJNS5_1CILi128EEENS7_ILi64EEES8_EEELi128ENS_6half_tEfNS_4arch4Sm80ELb0ELb0ELb1ELb0ELb1ELb0ELb1ELb1EEENS1_21CollectiveEpilogueFwdINS6_IJS8_S8_S9_EEENS6_IJNS7_ILi1EEESH_SH_EEESB_SD_Li128ELb0ELb1ELb1ELb0EEENS1_19SingleTileSchedulerILb0ELb1ELb1ELi128EEEEEEEEEvNT_6ParamsE,(.L_x_15 - _ZN7cutlass13device_kernelIN5flash19enable_sm80_to_sm89INS1_16FlashAttnFwdSm80INS1_25CollectiveMainloopFwdSm80ILi4ELi1ELb0EN4cute5tupleIJNS5_1CILi128EEENS7_ILi64EEES8_EEELi128ENS_6half_tEfNS_4arch4Sm80ELb0ELb0ELb1ELb0ELb1ELb0ELb1ELb1EEENS1_21CollectiveEpilogueFwdINS6_IJS8_S8_S9_EEENS6_IJNS7_ILi1EEESH_SH_EEESB_SD_Li128ELb0ELb1ELb1ELb0EEENS1_19SingleTileSchedulerILb0ELb1ELb1ELi128EEEEEEEEEvNT_6ParamsE)
        .other          _ZN7cutlass13device_kernelIN5flash19enable_sm80_to_sm89INS1_16FlashAttnFwdSm80INS1_25CollectiveMainloopFwdSm80ILi4ELi1ELb0EN4cute5tupleIJNS5_1CILi128EEENS7_ILi64EEES8_EEELi128ENS_6half_tEfNS_4arch4Sm80ELb0ELb0ELb1ELb0ELb1ELb0ELb1ELb1EEENS1_21CollectiveEpilogueFwdINS6_IJS8_S8_S9_EEENS6_IJNS7_ILi1EEESH_SH_EEESB_SD_Li128ELb0ELb1ELb1ELb0EEENS1_19SingleTileSchedulerILb0ELb1ELb1ELi128EEEEEEEEEvNT_6ParamsE,@"STO_CUDA_ENTRY STV_DEFAULT"
_ZN7cutlass13device_kernelIN5flash19enable_sm80_to_sm89INS1_16FlashAttnFwdSm80INS1_25CollectiveMainloopFwdSm80ILi4ELi1ELb0EN4cute5tupleIJNS5_1CILi128EEENS7_ILi64EEES8_EEELi128ENS_6half_tEfNS_4arch4Sm80ELb0ELb0ELb1ELb0ELb1ELb0ELb1ELb1EEENS1_21CollectiveEpilogueFwdINS6_IJS8_S8_S9_EEENS6_IJNS7_ILi1EEESH_SH_EEESB_SD_Li128ELb0ELb1ELb1ELb0EEENS1_19SingleTileSchedulerILb0ELb1ELb1ELi128EEEEEEEEEvNT_6ParamsE:
[----:B------:R-:W-:Y:S01]  /*0000*/  LDC R1, c[0x0][0x37c] ;  /* 0x0000df00ff017b82 */ /* 0x000fe20000000800 */
[----:B------:R-:W-:Y:S05]  /*0010*/  EXIT ;  /* 0x000000000000794d */ /* 0x000fea0003800000 */
.L_x_3:
        /* <DEDUP_REMOVED lines=14> */
.L_x_15:


//--------------------- .text._ZN7cutlass13device_kernelIN5flash19enable_sm80_to_sm89INS1_16FlashAttnFwdSm80INS1_25CollectiveMainloopFwdSm80ILi8ELi1ELb1EN4cute5tupleIJNS5_1CILi128EEENS7_ILi112EEES8_EEELi128ENS_6half_tEfNS_4arch4Sm80ELb0ELb0ELb1ELb1ELb1ELb0ELb1ELb1EEENS1_21CollectiveEpilogueFwdINS6_IJS8_S8_S9_EEENS6_IJNS7_ILi1EEESH_SH_EEESB_SD_Li256ELb1ELb1ELb1ELb0EEENS1_36VarlenDynamicPersistentTileSchedulerILi128ELi112ELi256ELi256ELb1ELb1ELb0ELb0ELb1ELb1EEEEEEEEEvNT_6ParamsE --------------------------
	.section	.text._ZN7cutlass13device_kernelIN5flash19enable_sm80_to_sm89INS1_16FlashAttnFwdSm80INS1_25CollectiveMainloopFwdSm80ILi8ELi1ELb1EN4cute5tupleIJNS5_1CILi128EEENS7_ILi112EEES8_EEELi128ENS_6half_tEfNS_4arch4Sm80ELb0ELb0ELb1ELb1ELb1ELb0ELb1ELb1EEENS1_21CollectiveEpilogueFwdINS6_IJS8_S8_S9_EEENS6_IJNS7_ILi1EEESH_SH_EEESB_SD_Li256ELb1ELb1ELb1ELb0EEENS1_36VarlenDynamicPersistentTileSchedulerILi128ELi112ELi256ELi256ELb1ELb1ELb0ELb0ELb1ELb1EEEEEEEEEvNT_6ParamsE,"ax",@progbits
	.align	128
.text._ZN7cutlass13device_kernelIN5flash19enable_sm80_to_sm89INS1_16FlashAttnFwdSm80INS1_25CollectiveMainloopFwdSm80ILi8ELi1ELb1EN4cute5tupleIJNS5_1CILi128EEENS7_ILi112EEES8_EEELi128ENS_6half_tEfNS_4arch4Sm80ELb0ELb0ELb1ELb1ELb1ELb0ELb1ELb1EEENS1_21CollectiveEpilogueFwdINS6_IJS8_S8_S9_EEENS6_IJNS7_ILi1EEESH_SH_EEESB_SD_Li256ELb1ELb1ELb1ELb0EEENS1_36VarlenDynamicPersistentTileSchedulerILi128ELi112ELi256ELi256ELb1ELb1ELb0ELb0ELb1ELb1EEEEEEEEEvNT_6ParamsE:
        .type           _ZN7cutlass13device_kernelIN5flash19enable_sm80_to_sm89INS1_16FlashAttnFwdSm80INS1_25CollectiveMainloopFwdSm80ILi8ELi1ELb1EN4cute5tupleIJNS5_1CILi128EEENS7_ILi112EEES8_EEELi128ENS_6half_tEfNS_4arch4Sm80ELb0ELb0ELb1ELb1ELb1ELb0ELb1ELb1EEENS1_21CollectiveEpilogueFwdINS6_IJS8_S8_S9_EEENS6_IJNS7_ILi1EEESH_SH_EEESB_SD_Li256ELb1ELb1ELb1ELb0EEENS1_36VarlenDynamicPersistentTileSchedulerILi128ELi112ELi256ELi256ELb1ELb1ELb0ELb0ELb1ELb1EEEEEEEEEvNT_6ParamsE,@function
        .size           _ZN7cutlass13device_kernelIN5flash19enable_sm80_to_sm89INS1_16FlashAttnFwdSm80INS1_25CollectiveMainloopFwdSm80ILi8ELi1ELb1EN4cute5tupleIJNS5_1CILi128EEENS7_ILi112EEES8_EEELi128ENS_6half_tEfNS_4arch4Sm80ELb0ELb0ELb1ELb1ELb1ELb0ELb1ELb1EEENS1_21CollectiveEpilogueFwdINS6_IJS8_S8_S9_EEENS6_IJNS7_ILi1EEESH_SH_EEESB_SD_Li256ELb1ELb1ELb1ELb0EEENS1_36VarlenDynamicPersistentTileSchedulerILi128ELi112ELi256ELi256ELb1ELb1ELb0ELb0ELb1ELb1EEEEEEEEEvNT_6ParamsE,(.L_x_16 - _ZN7cutlass13device_kernelIN5flash19enable_sm80_to_sm89INS1_16FlashAttnFwdSm80INS1_25CollectiveMainloopFwdSm80ILi8ELi1ELb1EN4cute5tupleIJNS5_1CILi128EEENS7_ILi112EEES8_EEELi128ENS_6half_tEfNS_4arch4Sm80ELb0ELb0ELb1ELb1ELb1ELb0ELb1ELb1EEENS1_21CollectiveEpilogueFwdINS6_IJS8_S8_S9_EEENS6_IJNS7_ILi1EEESH_SH_EEESB_SD_Li256ELb1ELb1ELb1ELb0EEENS1_36VarlenDynamicPersistentTileSchedulerILi128ELi112ELi256ELi256ELb1ELb1ELb0ELb0ELb1ELb1EEEEEEEEEvNT_6ParamsE)
        .other          _ZN7cutlass13device_kernelIN5flash19enable_sm80_to_sm89INS1_16FlashAttnFwdSm80INS1_25CollectiveMainloopFwdSm80ILi8ELi1ELb1EN4cute5tupleIJNS5_1CILi128EEENS7_ILi112EEES8_EEELi128ENS_6half_tEfNS_4arch4Sm80ELb0ELb0ELb1ELb1ELb1ELb0ELb1ELb1EEENS1_21CollectiveEpilogueFwdINS6_IJS8_S8_S9_EEENS6_IJNS7_ILi1EEESH_SH_EEESB_SD_Li256ELb1ELb1ELb1ELb0EEENS1_36VarlenDynamicPersistentTileSchedulerILi128ELi112ELi256ELi256ELb1ELb1ELb0ELb0ELb1ELb1EEEEEEEEEvNT_6ParamsE,@"STO_CUDA_ENTRY STV_DEFAULT"
_ZN7cutlass13device_kernelIN5flash19enable_sm80_to_sm89INS1_16FlashAttnFwdSm80INS1_25CollectiveMainloopFwdSm80ILi8ELi1ELb1EN4cute5tupleIJNS5_1CILi128EEENS7_ILi112EEES8_EEELi128ENS_6half_tEfNS_4arch4Sm80ELb0ELb0ELb1ELb1ELb1ELb0ELb1ELb1EEENS1_21CollectiveEpilogueFwdINS6_IJS8_S8_S9_EEENS6_IJNS7_ILi1EEESH_SH_EEESB_SD_Li256ELb1ELb1ELb1ELb0EEENS1_36VarlenDynamicPersistentTileSchedulerILi128ELi112ELi256ELi256ELb1ELb1ELb0ELb0ELb1ELb1EEEEEEEEEvNT_6ParamsE:
[----:B------:R-:W-:Y:S01]  /*0000*/  LDC R1, c[0x0][0x37c] ;  /* 0x0000df00ff017b82 */ /* 0x000fe20000000800 */
[----:B------:R-:W-:Y:S05]  /*0010*/  EXIT ;  /* 0x000000000000794d */ /* 0x000fea0003800000 */
.L_x_4:
        /* <DEDUP_REMOVED lines=14> */
.L_x_16:


//--------------------- .text._ZN7cutlass13device_kernelIN5flash19enable_sm80_to_sm89INS1_16FlashAttnFwdSm80INS1_25CollectiveMainloopFwdSm80ILi8ELi1ELb1EN4cute5tupleIJNS5_1CILi128EEENS7_ILi112EEES8_EEELi128ENS_6half_tEfNS_4arch4Sm80ELb0ELb0ELb1ELb1ELb1ELb1ELb1ELb1EEENS1_21CollectiveEpilogueFwdINS6_IJS8_S8_S9_EEENS6_IJNS7_ILi1EEESH_SH_EEESB_SD_Li256ELb1ELb1ELb1ELb0EEENS1_36VarlenDynamicPersistentTileSchedulerILi128ELi112ELi256ELi256ELb1ELb1ELb0ELb0ELb1ELb1EEEEEEEEEvNT_6ParamsE --------------------------
	.section	.text._ZN7cutlass13device_kernelIN5flash19enable_sm80_to_sm89INS1_16FlashAttnFwdSm80INS1_25CollectiveMainloopFwdSm80ILi8ELi1ELb1EN4cute5tupleIJNS5_1CILi128EEENS7_ILi112EEES8_EEELi128ENS_6half_tEfNS_4arch4Sm80ELb0ELb0ELb1ELb1ELb1ELb1ELb1ELb1EEENS1_21CollectiveEpilogueFwdINS6_IJS8_S8_S9_EEENS6_IJNS7_ILi1EEESH_SH_EEESB_SD_Li256ELb1ELb1ELb1ELb0EEENS1_36VarlenDynamicPersistentTileSchedulerILi128ELi112ELi256ELi256ELb1ELb1ELb0ELb0ELb1ELb1EEEEEEEEEvNT_6ParamsE,"ax",@progbits
	.align	128
.text._ZN7cutlass13device_kernelIN5flash19enable_sm80_to_sm89INS1_16FlashAttnFwdSm80INS1_25CollectiveMainloopFwdSm80ILi8ELi1ELb1EN4cute5tupleIJNS5_1CILi128EEENS7_ILi112EEES8_EEELi128ENS_6half_tEfNS_4arch4Sm80ELb0ELb0ELb1ELb1ELb1ELb1ELb1ELb1EEENS1_21CollectiveEpilogueFwdINS6_IJS8_S8_S9_EEENS6_IJNS7_ILi1EEESH_SH_EEESB_SD_Li256ELb1ELb1ELb1ELb0EEENS1_36VarlenDynamicPersistentTileSchedulerILi128ELi112ELi256ELi256ELb1ELb1ELb0ELb0ELb1ELb1EEEEEEEEEvNT_6ParamsE:
        .type           _ZN7cutlass13device_kernelIN5flash19enable_sm80_to_sm89INS1_16FlashAttnFwdSm80INS1_25CollectiveMainloopFwdSm80ILi8ELi1ELb1EN4cute5tupleIJNS5_1CILi128EEENS7_ILi112EEES8_EEELi128ENS_6half_tEfNS_4arch4Sm80ELb0ELb0ELb1ELb1ELb1ELb1ELb1ELb1EEENS1_21CollectiveEpilogueFwdINS6_IJS8_S8_S9_EEENS6_IJNS7_ILi1EEESH_SH_EEESB_SD_Li256ELb1ELb1ELb1ELb0EEENS1_36VarlenDynamicPersistentTileSchedulerILi128ELi112ELi256ELi256ELb1ELb1ELb0ELb0ELb1ELb1EEEEEEEEEvNT_6ParamsE,@function
        .size           _ZN7cutlass13device_kernelIN5flash19enable_sm80_to_sm89INS1_16FlashAttnFwdSm80INS1_25CollectiveMainloopFwdSm80ILi8ELi1ELb1EN4cute5tupleIJNS5_1CILi128EEENS7_ILi112EEES8_EEELi128ENS_6half_tEfNS_4arch4Sm80ELb0ELb0ELb1ELb1ELb1ELb1ELb1ELb1EEENS1_21CollectiveEpilogueFwdINS6_IJS8_S8_S9_EEENS6_IJNS7_ILi1EEESH_SH_EEESB_SD_Li256ELb1ELb1ELb1ELb0EEENS1_36VarlenDynamicPersistentTileSchedulerILi128ELi112ELi256ELi256ELb1ELb1ELb0ELb0ELb1ELb1EEEEEEEEEvNT_6ParamsE,(.L_x_17 - _ZN7cutlass13device_kernelIN5flash19enable_sm80_to_sm89INS1_16FlashAttnFwdSm80INS1_25CollectiveMainloopFwdSm80ILi8ELi1ELb1EN4cute5tupleIJNS5_1CILi128EEENS7_ILi112EEES8_EEELi128ENS_6half_tEfNS_4arch4Sm80ELb0ELb0ELb1ELb1ELb1ELb1ELb1ELb1EEENS1_21CollectiveEpilogueFwdINS6_IJS8_S8_S9_EEENS6_IJNS7_ILi1EEESH_SH_EEESB_SD_Li256ELb1ELb1ELb1ELb0EEENS1_36VarlenDynamicPersistentTileSchedulerILi128ELi112ELi256ELi256ELb1ELb1ELb0ELb0ELb1ELb1EEEEEEEEEvNT_6ParamsE)
        .other          _ZN7cutlass13device_kernelIN5flash19enable_sm80_to_sm89INS1_16FlashAttnFwdSm80INS1_25CollectiveMainloopFwdSm80ILi8ELi1ELb1EN4cute5tupleIJNS5_1CILi128EEENS7_ILi112EEES8_EEELi128ENS_6half_tEfNS_4arch4Sm80ELb0ELb0ELb1ELb1ELb1ELb1ELb1ELb1EEENS1_21CollectiveEpilogueFwdINS6_IJS8_S8_S9_EEENS6_IJNS7_ILi1EEESH_SH_EEESB_SD_Li256ELb1ELb1ELb1ELb0EEENS1_36VarlenDynamicPersistentTileSchedulerILi128ELi112ELi256ELi256ELb1ELb1ELb0ELb0ELb1ELb1EEEEEEEEEvNT_6ParamsE,@"STO_CUDA_ENTRY STV_DEFAULT"
_ZN7cutlass13device_kernelIN5flash19enable_sm80_to_sm89INS1_16FlashAttnFwdSm80INS1_25CollectiveMainloopFwdSm80ILi8ELi1ELb1EN4cute5tupleIJNS5_1CILi128EEENS7_ILi112EEES8_EEELi128ENS_6half_tEfNS_4arch4Sm80ELb0ELb0ELb1ELb1ELb1ELb1ELb1ELb1EEENS1_21CollectiveEpilogueFwdINS6_IJS8_S8_S9_EEENS6_IJNS7_ILi1EEESH_SH_EEESB_SD_Li256ELb1ELb1ELb1ELb0EEENS1_36VarlenDynamicPersistentTileSchedulerILi128ELi112ELi256ELi256ELb1ELb1ELb0ELb0ELb1ELb1EEEEEEEEEvNT_6ParamsE:
[----:B------:R-:W-:Y:S01]  /*0000*/  LDC R1, c[0x0][0x37c] ;  /* 0x0000df00ff017b82 */ /* 0x000fe20000000800 */
[----:B------:R-:W-:Y:S05]  /*0010*/  EXIT ;  /* 0x000000000000794d */ /* 0x000fea0003800000 */
.L_x_5:
        /* <DEDUP_REMOVED lines=14> */
.L_x_17:


//--------------------- .text._ZN7cutlass13device_kernelIN5flash19enable_sm80_to_sm89INS1_16FlashAttnFwdSm80INS1_25CollectiveMainloopFwdSm80ILi4ELi1ELb0EN4cute5tupleIJNS5_1CILi128EEENS7_ILi48EEES8_EEELi128ENS_6half_tEfNS_4arch4Sm80ELb0ELb1ELb1ELb0ELb1ELb0ELb1ELb1EEENS1_21CollectiveEpilogueFwdINS6_IJS8_S8_S9_EEENS6_IJNS7_ILi1EEESH_SH_EEESB_SD_Li128ELb0ELb1ELb1ELb0EEENS1_19SingleTileSchedulerILb0ELb1ELb1ELi128EEEEEEEEEvNT_6ParamsE --------------------------
	.section	.text._ZN7cutlass13device_kernelIN5flash19enable_sm80_to_sm89INS1_16FlashAttnFwdSm80INS1_25CollectiveMainloopFwdSm80ILi4ELi1ELb0EN4cute5tupleIJNS5_1CILi128EEENS7_ILi48EEES8_EEELi128ENS_6half_tEfNS_4arch4Sm80ELb0ELb1ELb1ELb0ELb1ELb0ELb1ELb1EEENS1_21CollectiveEpilogueFwdINS6_IJS8_S8_S9_EEENS6_IJNS7_ILi1EEESH_SH_EEESB_SD_Li128ELb0ELb1ELb1ELb0EEENS1_19SingleTileSchedulerILb0ELb1ELb1ELi128EEEEEEEEEvNT_6ParamsE,"ax",@progbits
	.align	128
.text._ZN7cutlass13device_kernelIN5flash19enable_sm80_to_sm89INS1_16FlashAttnFwdSm80INS1_25CollectiveMainloopFwdSm80ILi4ELi1ELb0EN4cute5tupleIJNS5_1CILi128EEENS7_ILi48EEES8_EEELi128ENS_6half_tEfNS_4arch4Sm80ELb0ELb1ELb1ELb0ELb1ELb0ELb1ELb1EEENS1_21CollectiveEpilogueFwdINS6_IJS8_S8_S9_EEENS6_IJNS7_ILi1EEESH_SH_EEESB_SD_Li128ELb0ELb1ELb1ELb0EEENS1_19SingleTileSchedulerILb0ELb1ELb1ELi128EEEEEEEEEvNT_6ParamsE:
        .type           _ZN7cutlass13device_kernelIN5flash19enable_sm80_to_sm89INS1_16FlashAttnFwdSm80INS1_25CollectiveMainloopFwdSm80ILi4ELi1ELb0EN4cute5tupleIJNS5_1CILi128EEENS7_ILi48EEES8_EEELi128ENS_6half_tEfNS_4arch4Sm80ELb0ELb1ELb1ELb0ELb1ELb0ELb1ELb1EEENS1_21CollectiveEpilogueFwdINS6_IJS8_S8_S9_EEENS6_IJNS7_ILi1EEESH_SH_EEESB_SD_Li128ELb0ELb1ELb1ELb0EEENS1_19SingleTileSchedulerILb0ELb1ELb1ELi128EEEEEEEEEvNT_6ParamsE,@function
        .size           _ZN7cutlass13device_kernelIN5flash19enable_sm80_to_sm89INS1_16FlashAttnFwdSm80INS1_25CollectiveMainloopFwdSm80ILi4ELi1ELb0EN4cute5tupleIJNS5_1CILi128EEENS7_ILi48EEES8_EEELi128ENS_6half_tEfNS_4arch4Sm80ELb0ELb1ELb1ELb0ELb1ELb0ELb1ELb1EEENS1_21CollectiveEpilogueFwdINS6_IJS8_S8_S9_EEENS6_IJNS7_ILi1EEESH_SH_EEESB_SD_Li128ELb0ELb1ELb1ELb0EEENS1_19SingleTileSchedulerILb0ELb1ELb1ELi128EEEEEEEEEvNT_6ParamsE,(.L_x_18 - _ZN7cutlass13device_kernelIN5flash19enable_sm80_to_sm89INS1_16FlashAttnFwdSm80INS1_25CollectiveMainloopFwdSm80ILi4ELi1ELb0EN4cute5tupleIJNS5_1CILi128EEENS7_ILi48EEES8_EEELi128ENS_6half_tEfNS_4arch4Sm80ELb0ELb1ELb1ELb0ELb1ELb0ELb1ELb1EEENS1_21CollectiveEpilogueFwdINS6_IJS8_S8_S9_EEENS6_IJNS7_ILi1EEESH_SH_EEESB_SD_Li128ELb0ELb1ELb1ELb0EEENS1_19SingleTileSchedulerILb0ELb1ELb1ELi128EEEEEEEEEvNT_6ParamsE)
        .other          _ZN7cutlass13device_kernelIN5flash19enable_sm80_to_sm89INS1_16FlashAttnFwdSm80INS1_25CollectiveMainloopFwdSm80ILi4ELi1ELb0EN4cute5tupleIJNS5_1CILi128EEENS7_ILi48EEES8_EEELi128ENS_6half_tEfNS_4arch4Sm80ELb0ELb1ELb1ELb0ELb1ELb0ELb1ELb1EEENS1_21CollectiveEpilogueFwdINS6_IJS8_S8_S9_EEENS6_IJNS7_ILi1EEESH_SH_EEESB_SD_Li128ELb0ELb1ELb1ELb0EEENS1_19SingleTileSchedulerILb0ELb1ELb1ELi128EEEEEEEEEvNT_6ParamsE,@"STO_CUDA_ENTRY STV_DEFAULT"
_ZN7cutlass13device_kernelIN5flash19enable_sm80_to_sm89INS1_16FlashAttnFwdSm80INS1_25CollectiveMainloopFwdSm80ILi4ELi1ELb0EN4cute5tupleIJNS5_1CILi128EEENS7_ILi48EEES8_EEELi128ENS_6half_tEfNS_4arch4Sm80ELb0ELb1ELb1ELb0ELb1ELb0ELb1ELb1EEENS1_21CollectiveEpilogueFwdINS6_IJS8_S8_S9_EEENS6_IJNS7_ILi1EEESH_SH_EEESB_SD_Li128ELb0ELb1ELb1ELb0EEENS1_19SingleTileSchedulerILb0ELb1ELb1ELi128EEEEEEEEEvNT_6ParamsE:
[----:B------:R-:W-:Y:S01]  /*0000*/  LDC R1, c[0x0][0x37c] ;  /* 0x0000df00ff017b82 */ /* 0x000fe20000000800 */
[----:B------:R-:W-:Y:S05]  /*0010*/  EXIT ;  /* 0x000000000000794d */ /* 0x000fea0003800000 */
.L_x_6:
        /* <DEDUP_REMOVED lines=14> */
.L_x_18:


//--------------------- .text._ZN7cutlass13device_kernelIN5flash19enable_sm80_to_sm89INS1_16FlashAttnFwdSm80INS1_25CollectiveMainloopFwdSm80ILi8ELi1ELb1EN4cute5tupleIJNS5_1CILi128EEENS7_ILi96EEES8_EEELi128ENS_6half_tEfNS_4arch4Sm80ELb0ELb1ELb1ELb1ELb1ELb0ELb1ELb1EEENS1_21CollectiveEpilogueFwdINS6_IJS8_S8_S9_EEENS6_IJNS7_ILi1EEESH_SH_EEESB_SD_Li256ELb1ELb1ELb1ELb0EEENS1_36VarlenDynamicPersistentTileSchedulerILi128ELi96ELi256ELi256ELb1ELb1ELb0ELb1ELb0ELb1EEEEEEEEEvNT_6ParamsE --------------------------
	.section	.text._ZN7cutlass13device_kernelIN5flash19enable_sm80_to_sm89INS1_16FlashAttnFwdSm80INS1_25CollectiveMainloopFwdSm80ILi8ELi1ELb1EN4cute5tupleIJNS5_1CILi128EEENS7_ILi96EEES8_EEELi128ENS_6half_tEfNS_4arch4Sm80ELb0ELb1ELb1ELb1ELb1ELb0ELb1ELb1EEENS1_21CollectiveEpilogueFwdINS6_IJS8_S8_S9_EEENS6_IJNS7_ILi1EEESH_SH_EEESB_SD_Li256ELb1ELb1ELb1ELb0EEENS1_36VarlenDynamicPersistentTileSchedulerILi128ELi96ELi256ELi256ELb1ELb1ELb0ELb1ELb0ELb1EEEEEEEEEvNT_6ParamsE,"ax",@progbits
	.align	128
.text._ZN7cutlass13device_kernelIN5flash19enable_sm80_to_sm89INS1_16FlashAttnFwdSm80INS1_25CollectiveMainloopFwdSm80ILi8ELi1ELb1EN4cute5tupleIJNS5_1CILi128EEENS7_ILi96EEES8_EEELi128ENS_6half_tEfNS_4arch4Sm80ELb0ELb1ELb1ELb1ELb1ELb0ELb1ELb1EEENS1_21CollectiveEpilogueFwdINS6_IJS8_S8_S9_EEENS6_IJNS7_ILi1EEESH_SH_EEESB_SD_Li256ELb1ELb1ELb1ELb0EEENS1_36VarlenDynamicPersistentTileSchedulerILi128ELi96ELi256ELi256ELb1ELb1ELb0ELb1ELb0ELb1EEEEEEEEEvNT_6ParamsE:
        .type           _ZN7cutlass13device_kernelIN5flash19enable_sm80_to_sm89INS1_16FlashAttnFwdSm80INS1_25CollectiveMainloopFwdSm80ILi8ELi1ELb1EN4cute5tupleIJNS5_1CILi128EEENS7_ILi96EEES8_EEELi128ENS_6half_tEfNS_4arch4Sm80ELb0ELb1ELb1ELb1ELb1ELb0ELb1ELb1EEENS1_21CollectiveEpilogueFwdINS6_IJS8_S8_S9_EEENS6_IJNS7_ILi1EEESH_SH_EEESB_SD_Li256ELb1ELb1ELb1ELb0EEENS1_36VarlenDynamicPersistentTileSchedulerILi128ELi96ELi256ELi256ELb1ELb1ELb0ELb1ELb0ELb1EEEEEEEEEvNT_6ParamsE,@function
        .size           _ZN7cutlass13device_kernelIN5flash19enable_sm80_to_sm89INS1_16FlashAttnFwdSm80INS1_25CollectiveMainloopFwdSm80ILi8ELi1ELb1EN4cute5tupleIJNS5_1CILi128EEENS7_ILi96EEES8_EEELi128ENS_6half_tEfNS_4arch4Sm80ELb0ELb1ELb1ELb1ELb1ELb0ELb1ELb1EEENS1_21CollectiveEpilogueFwdINS6_IJS8_S8_S9_EEENS6_IJNS7_ILi1EEESH_SH_EEESB_SD_Li256ELb1ELb1ELb1ELb0EEENS1_36VarlenDynamicPersistentTileSchedulerILi128ELi96ELi256ELi256ELb1ELb1ELb0ELb1ELb0ELb1EEEEEEEEEvNT_6ParamsE,(.L_x_19 - _ZN7cutlass13device_kernelIN5flash19enable_sm80_to_sm89INS1_16FlashAttnFwdSm80INS1_25CollectiveMainloopFwdSm80ILi8ELi1ELb1EN4cute5tupleIJNS5_1CILi128EEENS7_ILi96EEES8_EEELi128ENS_6half_tEfNS_4arch4Sm80ELb0ELb1ELb1ELb1ELb1ELb0ELb1ELb1EEENS1_21CollectiveEpilogueFwdINS6_IJS8_S8_S9_EEENS6_IJNS7_ILi1EEESH_SH_EEESB_SD_Li256ELb1ELb1ELb1ELb0EEENS1_36VarlenDynamicPersistentTileSchedulerILi128ELi96ELi256ELi256ELb1ELb1ELb0ELb1ELb0ELb1EEEEEEEEEvNT_6ParamsE)
        .other          _ZN7cutlass13device_kernelIN5flash19enable_sm80_to_sm89INS1_16FlashAttnFwdSm80INS1_25CollectiveMainloopFwdSm80ILi8ELi1ELb1EN4cute5tupleIJNS5_1CILi128EEENS7_ILi96EEES8_EEELi128ENS_6half_tEfNS_4arch4Sm80ELb0ELb1ELb1ELb1ELb1ELb0ELb1ELb1EEENS1_21CollectiveEpilogueFwdINS6_IJS8_S8_S9_EEENS6_IJNS7_ILi1EEESH_SH_EEESB_SD_Li256ELb1ELb1ELb1ELb0EEENS1_36VarlenDynamicPersistentTileSchedulerILi128ELi96ELi256ELi256ELb1ELb1ELb0ELb1ELb0ELb1EEEEEEEEEvNT_6ParamsE,@"STO_CUDA_ENTRY STV_DEFAULT"
_ZN7cutlass13device_kernelIN5flash19enable_sm80_to_sm89INS1_16FlashAttnFwdSm80INS1_25CollectiveMainloopFwdSm80ILi8ELi1ELb1EN4cute5tupleIJNS5_1CILi128EEENS7_ILi96EEES8_EEELi128ENS_6half_tEfNS_4arch4Sm80ELb0ELb1ELb1ELb1ELb1ELb0ELb1ELb1EEENS1_21CollectiveEpilogueFwdINS6_IJS8_S8_S9_EEENS6_IJNS7_ILi1EEESH_SH_EEESB_SD_Li256ELb1ELb1ELb1ELb0EEENS1_36VarlenDynamicPersistentTileSchedulerILi128ELi96ELi256ELi256ELb1ELb1ELb0ELb1ELb0ELb1EEEEEEEEEvNT_6ParamsE:
[----:B------:R-:W-:Y:S01]  /*0000*/  LDC R1, c[0x0][0x37c] ;  /* 0x0000df00ff017b82 */ /* 0x000fe20000000800 */
[----:B------:R-:W-:Y:S05]  /*0010*/  EXIT ;  /* 0x000000000000794d */ /* 0x000fea0003800000 */
.L_x_7:
        /* <DEDUP_REMOVED lines=14> */
.L_x_19:


//--------------------- .text._ZN7cutlass13device_kernelIN5flash19enable_sm80_to_sm89INS1_16FlashAttnFwdSm80INS1_25CollectiveMainloopFwdSm80ILi8ELi1ELb1EN4cute5tupleIJNS5_1CILi128EEENS7_ILi96EEES8_EEELi128ENS_6half_tEfNS_4arch4Sm80ELb0ELb1ELb1ELb1ELb1ELb1ELb1ELb1EEENS1_21CollectiveEpilogueFwdINS6_IJS8_S8_S9_EEENS6_IJNS7_ILi1EEESH_SH_EEESB_SD_Li256ELb1ELb1ELb1ELb0EEENS1_36VarlenDynamicPersistentTileSchedulerILi128ELi96ELi256ELi256ELb1ELb1ELb0ELb1ELb0ELb1EEEEEEEEEvNT_6ParamsE --------------------------
	.section	.text._ZN7cutlass13device_kernelIN5flash19enable_sm80_to_sm89INS1_16FlashAttnFwdSm80INS1_25CollectiveMainloopFwdSm80ILi8ELi1ELb1EN4cute5tupleIJNS5_1CILi128EEENS7_ILi96EEES8_EEELi128ENS_6half_tEfNS_4arch4Sm80ELb0ELb1ELb1ELb1ELb1ELb1ELb1ELb1EEENS1_21CollectiveEpilogueFwdINS6_IJS8_S8_S9_EEENS6_IJNS7_ILi1EEESH_SH_EEESB_SD_Li256ELb1ELb1ELb1ELb0EEENS1_36VarlenDynamicPersistentTileSchedulerILi128ELi96ELi256ELi256ELb1ELb1ELb0ELb1ELb0ELb1EEEEEEEEEvNT_6ParamsE,"ax",@progbits
	.align	128
.text._ZN7cutlass13device_kernelIN5flash19enable_sm80_to_sm89INS1_16FlashAttnFwdSm80INS1_25CollectiveMainloopFwdSm80ILi8ELi1ELb1EN4cute5tupleIJNS5_1CILi128EEENS7_ILi96EEES8_EEELi128ENS_6half_tEfNS_4arch4Sm80ELb0ELb1ELb1ELb1ELb1ELb1ELb1ELb1EEENS1_21CollectiveEpilogueFwdINS6_IJS8_S8_S9_EEENS6_IJNS7_ILi1EEESH_SH_EEESB_SD_Li256ELb1ELb1ELb1ELb0EEENS1_36VarlenDynamicPersistentTileSchedulerILi128ELi96ELi256ELi256ELb1ELb1ELb0ELb1ELb0ELb1EEEEEEEEEvNT_6ParamsE:
        .type           _ZN7cutlass13device_kernelIN5flash19enable_sm80_to_sm89INS1_16FlashAttnFwdSm80INS1_25CollectiveMainloopFwdSm80ILi8ELi1ELb1EN4cute5tupleIJNS5_1CILi128EEENS7_ILi96EEES8_EEELi128ENS_6half_tEfNS_4arch4Sm80ELb0ELb1ELb1ELb1ELb1ELb1ELb1ELb1EEENS1_21CollectiveEpilogueFwdINS6_IJS8_S8_S9_EEENS6_IJNS7_ILi1EEESH_SH_EEESB_SD_Li256ELb1ELb1ELb1ELb0EEENS1_36VarlenDynamicPersistentTileSchedulerILi128ELi96ELi256ELi256ELb1ELb1ELb0ELb1ELb0ELb1EEEEEEEEEvNT_6ParamsE,@function
        .size           _ZN7cutlass13device_kernelIN5flash19enable_sm80_to_sm89INS1_16FlashAttnFwdSm80INS1_25CollectiveMainloopFwdSm80ILi8ELi1ELb1EN4cute5tupleIJNS5_1CILi128EEENS7_ILi96EEES8_EEELi128ENS_6half_tEfNS_4arch4Sm80ELb0ELb1ELb1ELb1ELb1ELb1ELb1ELb1EEENS1_21CollectiveEpilogueFwdINS6_IJS8_S8_S9_EEENS6_IJNS7_ILi1EEESH_SH_EEESB_SD_Li256ELb1ELb1ELb1ELb0EEENS1_36VarlenDynamicPersistentTileSchedulerILi128ELi96ELi256ELi256ELb1ELb1ELb0ELb1ELb0ELb1EEEEEEEEEvNT_6ParamsE,(.L_x_20 - _ZN7cutlass13device_kernelIN5flash19enable_sm80_to_sm89INS1_16FlashAttnFwdSm80INS1_25CollectiveMainloopFwdSm80ILi8ELi1ELb1EN4cute5tupleIJNS5_1CILi128EEENS7_ILi96EEES8_EEELi128ENS_6half_tEfNS_4arch4Sm80ELb0ELb1ELb1ELb1ELb1ELb1ELb1ELb1EEENS1_21CollectiveEpilogueFwdINS6_IJS8_S8_S9_EEENS6_IJNS7_ILi1EEESH_SH_EEESB_SD_Li256ELb1ELb1ELb1ELb0EEENS1_36VarlenDynamicPersistentTileSchedulerILi128ELi96ELi256ELi256ELb1ELb1ELb0ELb1ELb0ELb1EEEEEEEEEvNT_6ParamsE)
        .other          _ZN7cutlass13device_kernelIN5flash19enable_sm80_to_sm89INS1_16FlashAttnFwdSm80INS1_25CollectiveMainloopFwdSm80ILi8ELi1ELb1EN4cute5tupleIJNS5_1CILi128EEENS7_ILi96EEES8_EEELi128ENS_6half_tEfNS_4arch4Sm80ELb0ELb1ELb1ELb1ELb1ELb1ELb1ELb1EEENS1_21CollectiveEpilogueFwdINS6_IJS8_S8_S9_EEENS6_IJNS7_ILi1EEESH_SH_EEESB_SD_Li256ELb1ELb1ELb1ELb0EEENS1_36VarlenDynamicPersistentTileSchedulerILi128ELi96ELi256ELi256ELb1ELb1ELb0ELb1ELb0ELb1EEEEEEEEEvNT_6ParamsE,@"STO_CUDA_ENTRY STV_DEFAULT"
_ZN7cutlass13device_kernelIN5flash19enable_sm80_to_sm89INS1_16FlashAttnFwdSm80INS1_25CollectiveMainloopFwdSm80ILi8ELi1ELb1EN4cute5tupleIJNS5_1CILi128EEENS7_ILi96EEES8_EEELi128ENS_6half_tEfNS_4arch4Sm80ELb0ELb1ELb1ELb1ELb1ELb1ELb1ELb1EEENS1_21CollectiveEpilogueFwdINS6_IJS8_S8_S9_EEENS6_IJNS7_ILi1EEESH_SH_EEESB_SD_Li256ELb1ELb1ELb1ELb0EEENS1_36VarlenDynamicPersistentTileSchedulerILi128ELi96ELi256ELi256ELb1ELb1ELb0ELb1ELb0ELb1EEEEEEEEEvNT_6ParamsE:
[----:B------:R-:W-:Y:S01]  /*0000*/  LDC R1, c[0x0][0x37c] ;  /* 0x0000df00ff017b82 */ /* 0x000fe20000000800 */
[----:B------:R-:W-:Y:S05]  /*0010*/  EXIT ;  /* 0x000000000000794d */ /* 0x000fea0003800000 */
.L_x_8:
        /* <DEDUP_REMOVED lines=14> */
.L_x_20:


//--------------------- .text._ZN7cutlass13device_kernelIN5flash19enable_sm80_to_sm89INS1_16FlashAttnFwdSm80INS1_25CollectiveMainloopFwdSm80ILi4ELi1ELb0EN4cute5tupleIJNS5_1CILi128EEENS7_ILi64EEES8_EEELi128ENS_6half_tEfNS_4arch4Sm80ELb1ELb0ELb1ELb0ELb1ELb0ELb1ELb1EEENS1_21CollectiveEpilogueFwdINS6_IJS8_S8_S9_EEENS6_IJNS7_ILi1EEESH_SH_EEESB_SD_Li128ELb0ELb1ELb1ELb0EEENS1_30DynamicPersistentTileSchedulerILi128ELi128ELb1ELb1ELb0EEEEEEEEEvNT_6ParamsE --------------------------
	.section	.text._ZN7cutlass13device_kernelIN5flash19enable_sm80_to_sm89INS1_16FlashAttnFwdSm80INS1_25CollectiveMainloopFwdSm80ILi4ELi1ELb0EN4cute5tupleIJNS5_1CILi128EEENS7_ILi64EEES8_EEELi128ENS_6half_tEfNS_4arch4Sm80ELb1ELb0ELb1ELb0ELb1ELb0ELb1ELb1EEENS1_21CollectiveEpilogueFwdINS6_IJS8_S8_S9_EEENS6_IJNS7_ILi1EEESH_SH_EEESB_SD_Li128ELb0ELb1ELb1ELb0EEENS1_30DynamicPersistentTileSchedulerILi128ELi128ELb1ELb1ELb0EEEEEEEEEvNT_6ParamsE,"ax",@progbits
	.align	128
.text._ZN7cutlass13device_kernelIN5flash19enable_sm80_to_sm89INS1_16FlashAttnFwdSm80INS1_25CollectiveMainloopFwdSm80ILi4ELi1ELb0EN4cute5tupleIJNS5_1CILi128EEENS7_ILi64EEES8_EEELi128ENS_6half_tEfNS_4arch4Sm80ELb1ELb0ELb1ELb0ELb1ELb0ELb1ELb1EEENS1_21CollectiveEpilogueFwdINS6_IJS8_S8_S9_EEENS6_IJNS7_ILi1EEESH_SH_EEESB_SD_Li128ELb0ELb1ELb1ELb0EEENS1_30DynamicPersistentTileSchedulerILi128ELi128ELb1ELb1ELb0EEEEEEEEEvNT_6ParamsE:
        .type           _ZN7cutlass13device_kernelIN5flash19enable_sm80_to_sm89INS1_16FlashAttnFwdSm80INS1_25CollectiveMainloopFwdSm80ILi4ELi1ELb0EN4cute5tupleIJNS5_1CILi128EEENS7_ILi64EEES8_EEELi128ENS_6half_tEfNS_4arch4Sm80ELb1ELb0ELb1ELb0ELb1ELb0ELb1ELb1EEENS1_21CollectiveEpilogueFwdINS6_IJS8_S8_S9_EEENS6_IJNS7_ILi1EEESH_SH_EEESB_SD_Li128ELb0ELb1ELb1ELb0EEENS1_30DynamicPersistentTileSchedulerILi128ELi128ELb1ELb1ELb0EEEEEEEEEvNT_6ParamsE,@function
        .size           _ZN7cutlass13device_kernelIN5flash19enable_sm80_to_sm89INS1_16FlashAttnFwdSm80INS1_25CollectiveMainloopFwdSm80ILi4ELi1ELb0EN4cute5tupleIJNS5_1CILi128EEENS7_ILi64EEES8_EEELi128ENS_6half_tEfNS_4arch4Sm80ELb1ELb0ELb1ELb0ELb1ELb0ELb1ELb1EEENS1_21CollectiveEpilogueFwdINS6_IJS8_S8_S9_EEENS6_IJNS7_ILi1EEESH_SH_EEESB_SD_Li128ELb0ELb1ELb1ELb0EEENS1_30DynamicPersistentTileSchedulerILi128ELi128ELb1ELb1ELb0EEEEEEEEEvNT_6ParamsE,(.L_x_21 - _ZN7cutlass13device_kernelIN5flash19enable_sm80_to_sm89INS1_16FlashAttnFwdSm80INS1_25CollectiveMainloopFwdSm80ILi4ELi1ELb0EN4cute5tupleIJNS5_1CILi128EEENS7_ILi64EEES8_EEELi128ENS_6half_tEfNS_4arch4Sm80ELb1ELb0ELb1ELb0ELb1ELb0ELb1ELb1EEENS1_21CollectiveEpilogueFwdINS6_IJS8_S8_S9_EEENS6_IJNS7_ILi1EEESH_SH_EEESB_SD_Li128ELb0ELb1ELb1ELb0EEENS1_30DynamicPersistentTileSchedulerILi128ELi128ELb1ELb1ELb0EEEEEEEEEvNT_6ParamsE)
        .other          _ZN7cutlass13device_kernelIN5flash19enable_sm80_to_sm89INS1_16FlashAttnFwdSm80INS1_25CollectiveMainloopFwdSm80ILi4ELi1ELb0EN4cute5tupleIJNS5_1CILi128EEENS7_ILi64EEES8_EEELi128ENS_6half_tEfNS_4arch4Sm80ELb1ELb0ELb1ELb0ELb1ELb0ELb1ELb1EEENS1_21CollectiveEpilogueFwdINS6_IJS8_S8_S9_EEENS6_IJNS7_ILi1EEESH_SH_EEESB_SD_Li128ELb0ELb1ELb1ELb0EEENS1_30DynamicPersistentTileSchedulerILi128ELi128ELb1ELb1ELb0EEEEEEEEEvNT_6ParamsE,@"STO_CUDA_ENTRY STV_DEFAULT"
_ZN7cutlass13device_kernelIN5flash19enable_sm80_to_sm89INS1_16FlashAttnFwdSm80INS1_25CollectiveMainloopFwdSm80ILi4ELi1ELb0EN4cute5tupleIJNS5_1CILi128EEENS7_ILi64EEES8_EEELi128ENS_6half_tEfNS_4arch4Sm80ELb1ELb0ELb1ELb0ELb1ELb0ELb1ELb1EEENS1_21CollectiveEpilogueFwdINS6_IJS8_S8_S9_EEENS6_IJNS7_ILi1EEESH_SH_EEESB_SD_Li128ELb0ELb1ELb1ELb0EEENS1_30DynamicPersistentTileSchedulerILi128ELi128ELb1ELb1ELb0EEEEEEEEEvNT_6ParamsE:
[----:B------:R-:W-:Y:S01]  /*0000*/  LDC R1, c[0x0][0x37c] ;  /* 0x0000df00ff017b82 */ /* 0x000fe20000000800 */
[----:B------:R-:W-:Y:S05]  /*0010*/  EXIT ;  /* 0x000000000000794d */ /* 0x000fea0003800000 */
.L_x_9:
        /* <DEDUP_REMOVED lines=14> */
.L_x_21:


//--------------------- .text._ZN7cutlass13device_kernelIN5flash19enable_sm80_to_sm89INS1_16FlashAttnFwdSm80INS1_25CollectiveMainloopFwdSm80ILi8ELi1ELb1EN4cute5tupleIJNS5_1CILi128EEENS7_ILi112EEES8_EEELi128ENS_6half_tEfNS_4arch4Sm80ELb1ELb0ELb1ELb1ELb1ELb0ELb1ELb1EEENS1_21CollectiveEpilogueFwdINS6_IJS8_S8_S9_EEENS6_IJNS7_ILi1EEESH_SH_EEESB_SD_Li256ELb1ELb1ELb1ELb0EEENS1_36VarlenDynamicPersistentTileSchedulerILi128ELi112ELi256ELi256ELb1ELb1ELb0ELb1ELb1ELb1EEEEEEEEEvNT_6ParamsE --------------------------
	.section	.text._ZN7cutlass13device_kernelIN5flash19enable_sm80_to_sm89INS1_16FlashAttnFwdSm80INS1_25CollectiveMainloopFwdSm80ILi8ELi1ELb1EN4cute5tupleIJNS5_1CILi128EEENS7_ILi112EEES8_EEELi128ENS_6half_tEfNS_4arch4Sm80ELb1ELb0ELb1ELb1ELb1ELb0ELb1ELb1EEENS1_21CollectiveEpilogueFwdINS6_IJS8_S8_S9_EEENS6_IJNS7_ILi1EEESH_SH_EEESB_SD_Li256ELb1ELb1ELb1ELb0EEENS1_36VarlenDynamicPersistentTileSchedulerILi128ELi112ELi256ELi256ELb1ELb1ELb0ELb1ELb1ELb1EEEEEEEEEvNT_6ParamsE,"ax",@progbits
	.align	128
.text._ZN7cutlass13device_kernelIN5flash19enable_sm80_to_sm89INS1_16FlashAttnFwdSm80INS1_25CollectiveMainloopFwdSm80ILi8ELi1ELb1EN4cute5tupleIJNS5_1CILi128EEENS7_ILi112EEES8_EEELi128ENS_6half_tEfNS_4arch4Sm80ELb1ELb0ELb1ELb1ELb1ELb0ELb1ELb1EEENS1_21CollectiveEpilogueFwdINS6_IJS8_S8_S9_EEENS6_IJNS7_ILi1EEESH_SH_EEESB_SD_Li256ELb1ELb1ELb1ELb0EEENS1_36VarlenDynamicPersistentTileSchedulerILi128ELi112ELi256ELi256ELb1ELb1ELb0ELb1ELb1ELb1EEEEEEEEEvNT_6ParamsE:
        .type           _ZN7cutlass13device_kernelIN5flash19enable_sm80_to_sm89INS1_16FlashAttnFwdSm80INS1_25CollectiveMainloopFwdSm80ILi8ELi1ELb1EN4cute5tupleIJNS5_1CILi128EEENS7_ILi112EEES8_EEELi128ENS_6half_tEfNS_4arch4Sm80ELb1ELb0ELb1ELb1ELb1ELb0ELb1ELb1EEENS1_21CollectiveEpilogueFwdINS6_IJS8_S8_S9_EEENS6_IJNS7_ILi1EEESH_SH_EEESB_SD_Li256ELb1ELb1ELb1ELb0EEENS1_36VarlenDynamicPersistentTileSchedulerILi128ELi112ELi256ELi256ELb1ELb1ELb0ELb1ELb1ELb1EEEEEEEEEvNT_6ParamsE,@function
        .size           _ZN7cutlass13device_kernelIN5flash19enable_sm80_to_sm89INS1_16FlashAttnFwdSm80INS1_25CollectiveMainloopFwdSm80ILi8ELi1ELb1EN4cute5tupleIJNS5_1CILi128EEENS7_ILi112EEES8_EEELi128ENS_6half_tEfNS_4arch4Sm80ELb1ELb0ELb1ELb1ELb1ELb0ELb1ELb1EEENS1_21CollectiveEpilogueFwdINS6_IJS8_S8_S9_EEENS6_IJNS7_ILi1EEESH_SH_EEESB_SD_Li256ELb1ELb1ELb1ELb0EEENS1_36VarlenDynamicPersistentTileSchedulerILi128ELi112ELi256ELi256ELb1ELb1ELb0ELb1ELb1ELb1EEEEEEEEEvNT_6ParamsE,(.L_x_22 - _ZN7cutlass13device_kernelIN5flash19enable_sm80_to_sm89INS1_16FlashAttnFwdSm80INS1_25CollectiveMainloopFwdSm80ILi8ELi1ELb1EN4cute5tupleIJNS5_1CILi128EEENS7_ILi112EEES8_EEELi128ENS_6half_tEfNS_4arch4Sm80ELb1ELb0ELb1ELb1ELb1ELb0ELb1ELb1EEENS1_21CollectiveEpilogueFwdINS6_IJS8_S8_S9_EEENS6_IJNS7_ILi1EEESH_SH_EEESB_SD_Li256ELb1ELb1ELb1ELb0EEENS1_36VarlenDynamicPersistentTileSchedulerILi128ELi112ELi256ELi256ELb1ELb1ELb0ELb1ELb1ELb1EEEEEEEEEvNT_6ParamsE)
        .other          _ZN7cutlass13device_kernelIN5flash19enable_sm80_to_sm89INS1_16FlashAttnFwdSm80INS1_25CollectiveMainloopFwdSm80ILi8ELi1ELb1EN4cute5tupleIJNS5_1CILi128EEENS7_ILi112EEES8_EEELi128ENS_6half_tEfNS_4arch4Sm80ELb1ELb0ELb1ELb1ELb1ELb0ELb1ELb1EEENS1_21CollectiveEpilogueFwdINS6_IJS8_S8_S9_EEENS6_IJNS7_ILi1EEESH_SH_EEESB_SD_Li256ELb1ELb1ELb1ELb0EEENS1_36VarlenDynamicPersistentTileSchedulerILi128ELi112ELi256ELi256ELb1ELb1ELb0ELb1ELb1ELb1EEEEEEEEEvNT_6ParamsE,@"STO_CUDA_ENTRY STV_DEFAULT"
_ZN7cutlass13device_kernelIN5flash19enable_sm80_to_sm89INS1_16FlashAttnFwdSm80INS1_25CollectiveMainloopFwdSm80ILi8ELi1ELb1EN4cute5tupleIJNS5_1CILi128EEENS7_ILi112EEES8_EEELi128ENS_6half_tEfNS_4arch4Sm80ELb1ELb0ELb1ELb1ELb1ELb0ELb1ELb1EEENS1_21CollectiveEpilogueFwdINS6_IJS8_S8_S9_EEENS6_IJNS7_ILi1EEESH_SH_EEESB_SD_Li256ELb1ELb1ELb1ELb0EEENS1_36VarlenDynamicPersistentTileSchedulerILi128ELi112ELi256ELi256ELb1ELb1ELb0ELb1ELb1ELb1EEEEEEEEEvNT_6ParamsE:
[----:B------:R-:W-:Y:S01]  /*0000*/  LDC R1, c[0x0][0x37c] ;  /* 0x0000df00ff017b82 */ /* 0x000fe20000000800 */
[----:B------:R-:W-:Y:S05]  /*0010*/  EXIT ;  /* 0x000000000000794d */ /* 0x000fea0003800000 */
.L_x_10:
        /* <DEDUP_REMOVED lines=14> */
.L_x_22:


//--------------------- .text._ZN7cutlass13device_kernelIN5flash19enable_sm80_to_sm89INS1_16FlashAttnFwdSm80INS1_25CollectiveMainloopFwdSm80ILi8ELi1ELb1EN4cute5tupleIJNS5_1CILi128EEENS7_ILi112EEES8_EEELi128ENS_6half_tEfNS_4arch4Sm80ELb1ELb0ELb1ELb1ELb1ELb1ELb1ELb1EEENS1_21CollectiveEpilogueFwdINS6_IJS8_S8_S9_EEENS6_IJNS7_ILi1EEESH_SH_EEESB_SD_Li256ELb1ELb1ELb1ELb0EEENS1_36VarlenDynamicPersistentTileSchedulerILi128ELi112ELi256ELi256ELb1ELb1ELb0ELb1ELb1ELb1EEEEEEEEEvNT_6ParamsE --------------------------
	.section	.text._ZN7cutlass13device_kernelIN5flash19enable_sm80_to_sm89INS1_16FlashAttnFwdSm80INS1_25CollectiveMainloopFwdSm80ILi8ELi1ELb1EN4cute5tupleIJNS5_1CILi128EEENS7_ILi112EEES8_EEELi128ENS_6half_tEfNS_4arch4Sm80ELb1ELb0ELb1ELb1ELb1ELb1ELb1ELb1EEENS1_21CollectiveEpilogueFwdINS6_IJS8_S8_S9_EEENS6_IJNS7_ILi1EEESH_SH_EEESB_SD_Li256ELb1ELb1ELb1ELb0EEENS1_36VarlenDynamicPersistentTileSchedulerILi128ELi112ELi256ELi256ELb1ELb1ELb0ELb1ELb1ELb1EEEEEEEEEvNT_6ParamsE,"ax",@progbits
	.align	128
.text._ZN7cutlass13device_kernelIN5flash19enable_sm80_to_sm89INS1_16FlashAttnFwdSm80INS1_25CollectiveMainloopFwdSm80ILi8ELi1ELb1EN4cute5tupleIJNS5_1CILi128EEENS7_ILi112EEES8_EEELi128ENS_6half_tEfNS_4arch4Sm80ELb1ELb0ELb1ELb1ELb1ELb1ELb1ELb1EEENS1_21CollectiveEpilogueFwdINS6_IJS8_S8_S9_EEENS6_IJNS7_ILi1EEESH_SH_EEESB_SD_Li256ELb1ELb1ELb1ELb0EEENS1_36VarlenDynamicPersistentTileSchedulerILi128ELi112ELi256ELi256ELb1ELb1ELb0ELb1ELb1ELb1EEEEEEEEEvNT_6ParamsE:
        .type           _ZN7cutlass13device_kernelIN5flash19enable_sm80_to_sm89INS1_16FlashAttnFwdSm80INS1_25CollectiveMainloopFwdSm80ILi8ELi1ELb1EN4cute5tupleIJNS5_1CILi128EEENS7_ILi112EEES8_EEELi128ENS_6half_tEfNS_4arch4Sm80ELb1ELb0ELb1ELb1ELb1ELb1ELb1ELb1EEENS1_21CollectiveEpilogueFwdINS6_IJS8_S8_S9_EEENS6_IJNS7_ILi1EEESH_SH_EEESB_SD_Li256ELb1ELb1ELb1ELb0EEENS1_36VarlenDynamicPersistentTileSchedulerILi128ELi112ELi256ELi256ELb1ELb1ELb0ELb1ELb1ELb1EEEEEEEEEvNT_6ParamsE,@function
        .size           _ZN7cutlass13device_kernelIN5flash19enable_sm80_to_sm89INS1_16FlashAttnFwdSm80INS1_25CollectiveMainloopFwdSm80ILi8ELi1ELb1EN4cute5tupleIJNS5_1CILi128EEENS7_ILi112EEES8_EEELi128ENS_6half_tEfNS_4arch4Sm80ELb1ELb0ELb1ELb1ELb1ELb1ELb1ELb1EEENS1_21CollectiveEpilogueFwdINS6_IJS8_S8_S9_EEENS6_IJNS7_ILi1EEESH_SH_EEESB_SD_Li256ELb1ELb1ELb1ELb0EEENS1_36VarlenDynamicPersistentTileSchedulerILi128ELi112ELi256ELi256ELb1ELb1ELb0ELb1ELb1ELb1EEEEEEEEEvNT_6ParamsE,(.L_x_23 - _ZN7cutlass13device_kernelIN5flash19enable_sm80_to_sm89INS1_16FlashAttnFwdSm80INS1_25CollectiveMainloopFwdSm80ILi8ELi1ELb1EN4cute5tupleIJNS5_1CILi128EEENS7_ILi112EEES8_EEELi128ENS_6half_tEfNS_4arch4Sm80ELb1ELb0ELb1ELb1ELb1ELb1ELb1ELb1EEENS1_21CollectiveEpilogueFwdINS6_IJS8_S8_S9_EEENS6_IJNS7_ILi1EEESH_SH_EEESB_SD_Li256ELb1ELb1ELb1ELb0EEENS1_36VarlenDynamicPersistentTileSchedulerILi128ELi112ELi256ELi256ELb1ELb1ELb0ELb1ELb1ELb1EEEEEEEEEvNT_6ParamsE)
        .other          _ZN7cutlass13device_kernelIN5flash19enable_sm80_to_sm89INS1_16FlashAttnFwdSm80INS1_25CollectiveMainloopFwdSm80ILi8ELi1ELb1EN4cute5tupleIJNS5_1CILi128EEENS7_ILi112EEES8_EEELi128ENS_6half_tEfNS_4arch4Sm80ELb1ELb0ELb1ELb1ELb1ELb1ELb1ELb1EEENS1_21CollectiveEpilogueFwdINS6_IJS8_S8_S9_EEENS6_IJNS7_ILi1EEESH_SH_EEESB_SD_Li256ELb1ELb1ELb1ELb0EEENS1_36VarlenDynamicPersistentTileSchedulerILi128ELi112ELi256ELi256ELb1ELb1ELb0ELb1ELb1ELb1EEEEEEEEEvNT_6ParamsE,@"STO_CUDA_ENTRY STV_DEFAULT"
_ZN7cutlass13device_kernelIN5flash19enable_sm80_to_sm89INS1_16FlashAttnFwdSm80INS1_25CollectiveMainloopFwdSm80ILi8ELi1ELb1EN4cute5tupleIJNS5_1CILi128EEENS7_ILi112EEES8_EEELi128ENS_6half_tEfNS_4arch4Sm80ELb1ELb0ELb1ELb1ELb1ELb1ELb1ELb1EEENS1_21CollectiveEpilogueFwdINS6_IJS8_S8_S9_EEENS6_IJNS7_ILi1EEESH_SH_EEESB_SD_Li256ELb1ELb1ELb1ELb0EEENS1_36VarlenDynamicPersistentTileSchedulerILi128ELi112ELi256ELi256ELb1ELb1ELb0ELb1ELb1ELb1EEEEEEEEEvNT_6ParamsE:
[----:B------:R-:W-:Y:S01]  /*0000*/  LDC R1, c[0x0][0x37c] ;  /* 0x0000df00ff017b82 */ /* 0x000fe20000000800 */
[----:B------:R-:W-:Y:S05]  /*0010*/  EXIT ;  /* 0x000000000000794d */ /* 0x000fea0003800000 */
.L_x_11:
        /* <DEDUP_REMOVED lines=14> */
.L_x_23:


//--------------------- .nv.shared.reserved.0     --------------------------
	.section	.nv.shared.reserved.0,"aw",@nobits
	.weak		__nv_reservedSMEM_offset_0_alias
	.size		__nv_reservedSMEM_offset_0_alias, 0, 64
	.other		__nv_reservedSMEM_offset_0_alias,@"STO_CUDA_RESERVED_SHARED STV_DEFAULT"
__nv_reservedSMEM_offset_0_alias:
	.zero		0
	.zero		64


//--------------------- .nv.global                --------------------------
	.section	.nv.global,"aw",@nobits
.nv.global:
	.type		_ZN86_INTERNAL_d47a76b1_50_flash_fwd_hdim128_fp16_paged_split_softcap_sm80_cu_ceb34e2a_32054cute1_E,@object
	.size		_ZN86_INTERNAL_d47a76b1_50_flash_fwd_hdim128_fp16_paged_split_softcap_sm80_cu_ceb34e2a_32054cute1_E,(_ZN86_INTERNAL_d47a76b1_50_flash_fwd_hdim128_fp16_paged_split_softcap_sm80_cu_ceb34e2a_32054cuda3std3__45__cpo6cbeginE - _ZN86_INTERNAL_d47a76b1_50_flash_fwd_hdim128_fp16_paged_split_softcap_sm80_cu_ceb34e2a_32054cute1_E)
_ZN86_INTERNAL_d47a76b1_50_flash_fwd_hdim128_fp16_paged_split_softcap_sm80_cu_ceb34e2a_32054cute1_E:
	.zero		1
	.type		_ZN86_INTERNAL_d47a76b1_50_flash_fwd_hdim128_fp16_paged_split_softcap_sm80_cu_ceb34e2a_32054cuda3std3__45__cpo6cbeginE,@object
	.size		_ZN86_INTERNAL_d47a76b1_50_flash_fwd_hdim128_fp16_paged_split_softcap_sm80_cu_ceb34e2a_32054cuda3std3__45__cpo6cbeginE,(_ZN86_INTERNAL_d47a76b1_50_flash_fwd_hdim128_fp16_paged_split_softcap_sm80_cu_ceb34e2a_32054cuda3std3__48in_placeE - _ZN86_INTERNAL_d47a76b1_50_flash_fwd_hdim128_fp16_paged_split_softcap_sm80_cu_ceb34e2a_32054cuda3std3__45__cpo6cbeginE)
_ZN86_INTERNAL_d47a76b1_50_flash_fwd_hdim128_fp16_paged_split_softcap_sm80_cu_ceb34e2a_32054cuda3std3__45__cpo6cbeginE:
	.zero		1
	.type		_ZN86_INTERNAL_d47a76b1_50_flash_fwd_hdim128_fp16_paged_split_softcap_sm80_cu_ceb34e2a_32054cuda3std3__48in_placeE,@object
	.size		_ZN86_INTERNAL_d47a76b1_50_flash_fwd_hdim128_fp16_paged_split_softcap_sm80_cu_ceb34e2a_32054cuda3std3__48in_placeE,(_ZN86_INTERNAL_d47a76b1_50_flash_fwd_hdim128_fp16_paged_split_softcap_sm80_cu_ceb34e2a_32054cuda3std6ranges3__45__cpo9iter_moveE - _ZN86_INTERNAL_d47a76b1_50_flash_fwd_hdim128_fp16_paged_split_softcap_sm80_cu_ceb34e2a_32054cuda3std3__48in_placeE)
_ZN86_INTERNAL_d47a76b1_50_flash_fwd_hdim128_fp16_paged_split_softcap_sm80_cu_ceb34e2a_32054cuda3std3__48in_placeE:
	.zero		1
	.type		_ZN86_INTERNAL_d47a76b1_50_flash_fwd_hdim128_fp16_paged_split_softcap_sm80_cu_ceb34e2a_32054cuda3std6ranges3__45__cpo9iter_moveE,@object
	.size		_ZN86_INTERNAL_d47a76b1_50_flash_fwd_hdim128_fp16_paged_split_softcap_sm80_cu_ceb34e2a_32054cuda3std6ranges3__45__cpo9iter_moveE,(_ZN86_INTERNAL_d47a76b1_50_flash_fwd_hdim128_fp16_paged_split_softcap_sm80_cu_ceb34e2a_32054cuda3std3__45__cpo5beginE - _ZN86_INTERNAL_d47a76b1_50_flash_fwd_hdim128_fp16_paged_split_softcap_sm80_cu_ceb34e2a_32054cuda3std6ranges3__45__cpo9iter_moveE)
_ZN86_INTERNAL_d47a76b1_50_flash_fwd_hdim128_fp16_paged_split_softcap_sm80_cu_ceb34e2a_32054cuda3std6ranges3__45__cpo9iter_moveE:
	.zero		1
	.type		_ZN86_INTERNAL_d47a76b1_50_flash_fwd_hdim128_fp16_paged_split_softcap_sm80_cu_ceb34e2a_32054cuda3std3__45__cpo5beginE,@object
	.size		_ZN86_INTERNAL_d47a76b1_50_flash_fwd_hdim128_fp16_paged_split_softcap_sm80_cu_ceb34e2a_32054cuda3std3__45__cpo5beginE,(_ZN86_INTERNAL_d47a76b1_50_flash_fwd_hdim128_fp16_paged_split_softcap_sm80_cu_ceb34e2a_32054cuda3std3__488_GLOBAL__N__d47a76b1_50_flash_fwd_hdim128_fp16_paged_split_softcap_sm80_cu_ceb34e2a_32056ignoreE - _ZN86_INTERNAL_d47a76b1_50_flash_fwd_hdim128_fp16_paged_split_softcap_sm80_cu_ceb34e2a_32054cuda3std3__45__cpo5beginE)
_ZN86_INTERNAL_d47a76b1_50_flash_fwd_hdim128_fp16_paged_split_softcap_sm80_cu_ceb34e2a_32054cuda3std3__45__cpo5beginE:
	.zero		1
	.type		_ZN86_INTERNAL_d47a76b1_50_flash_fwd_hdim128_fp16_paged_split_softcap_sm80_cu_ceb34e2a_32054cuda3std3__488_GLOBAL__N__d47a76b1_50_flash_fwd_hdim128_fp16_paged_split_softcap_sm80_cu_ceb34e2a_32056ignoreE,@object
	.size		_ZN86_INTERNAL_d47a76b1_50_flash_fwd_hdim128_fp16_paged_split_softcap_sm80_cu_ceb34e2a_32054cuda3std3__488_GLOBAL__N__d47a76b1_50_flash_fwd_hdim128_fp16_paged_split_softcap_sm80_cu_ceb34e2a_32056ignoreE,(_ZN86_INTERNAL_d47a76b1_50_flash_fwd_hdim128_fp16_paged_split_softcap_sm80_cu_ceb34e2a_32054cute7productE - _ZN86_INTERNAL_d47a76b1_50_flash_fwd_hdim128_fp16_paged_split_softcap_sm80_cu_ceb34e2a_32054cuda3std3__488_GLOBAL__N__d47a76b1_50_flash_fwd_hdim128_fp16_paged_split_softcap_sm80_cu_ceb34e2a_32056ignoreE)
_ZN86_INTERNAL_d47a76b1_50_flash_fwd_hdim128_fp16_paged_split_softcap_sm80_cu_ceb34e2a_32054cuda3std3__488_GLOBAL__N__d47a76b1_50_flash_fwd_hdim128_fp16_paged_split_softcap_sm80_cu_ceb34e2a_32056ignoreE:
	.zero		1
	.type		_ZN86_INTERNAL_d47a76b1_50_flash_fwd_hdim128_fp16_paged_split_softcap_sm80_cu_ceb34e2a_32054cute7productE,@object
	.size		_ZN86_INTERNAL_d47a76b1_50_flash_fwd_hdim128_fp16_paged_split_softcap_sm80_cu_ceb34e2a_32054cute7productE,(_ZN86_INTERNAL_d47a76b1_50_flash_fwd_hdim128_fp16_paged_split_softcap_sm80_cu_ceb34e2a_32054cuda3std3__45__cpo3endE - _ZN86_INTERNAL_d47a76b1_50_flash_fwd_hdim128_fp16_paged_split_softcap_sm80_cu_ceb34e2a_32054cute7productE)
_ZN86_INTERNAL_d47a76b1_50_flash_fwd_hdim128_fp16_paged_split_softcap_sm80_cu_ceb34e2a_32054cute7productE:
	.zero		1
	.type		_ZN86_INTERNAL_d47a76b1_50_flash_fwd_hdim128_fp16_paged_split_softcap_sm80_cu_ceb34e2a_32054cuda3std3__45__cpo3endE,@object
	.size		_ZN86_INTERNAL_d47a76b1_50_flash_fwd_hdim128_fp16_paged_split_softcap_sm80_cu_ceb34e2a_32054cuda3std3__45__cpo3endE,(_ZN86_INTERNAL_d47a76b1_50_flash_fwd_hdim128_fp16_paged_split_softcap_sm80_cu_ceb34e2a_32054cuda3std3__419piecewise_constructE - _ZN86_INTERNAL_d47a76b1_50_flash_fwd_hdim128_fp16_paged_split_softcap_sm80_cu_ceb34e2a_32054cuda3std3__45__cpo3endE)
_ZN86_INTERNAL_d47a76b1_50_flash_fwd_hdim128_fp16_paged_split_softcap_sm80_cu_ceb34e2a_32054cuda3std3__45__cpo3endE:
	.zero		1
	.type		_ZN86_INTERNAL_d47a76b1_50_flash_fwd_hdim128_fp16_paged_split_softcap_sm80_cu_ceb34e2a_32054cuda3std3__419piecewise_constructE,@object
	.size		_ZN86_INTERNAL_d47a76b1_50_flash_fwd_hdim128_fp16_paged_split_softcap_sm80_cu_ceb34e2a_32054cuda3std3__419piecewise_constructE,(_ZN86_INTERNAL_d47a76b1_50_flash_fwd_hdim128_fp16_paged_split_softcap_sm80_cu_ceb34e2a_32054cuda3std3__45__cpo4cendE - _ZN86_INTERNAL_d47a76b1_50_flash_fwd_hdim128_fp16_paged_split_softcap_sm80_cu_ceb34e2a_32054cuda3std3__419piecewise_constructE)
_ZN86_INTERNAL_d47a76b1_50_flash_fwd_hdim128_fp16_paged_split_softcap_sm80_cu_ceb34e2a_32054cuda3std3__419piecewise_constructE:
	.zero		1
	.type		_ZN86_INTERNAL_d47a76b1_50_flash_fwd_hdim128_fp16_paged_split_softcap_sm80_cu_ceb34e2a_32054cuda3std3__45__cpo4cendE,@object
	.size		_ZN86_INTERNAL_d47a76b1_50_flash_fwd_hdim128_fp16_paged_split_softcap_sm80_cu_ceb34e2a_32054cuda3std3__45__cpo4cendE,(_ZN86_INTERNAL_d47a76b1_50_flash_fwd_hdim128_fp16_paged_split_softcap_sm80_cu_ceb34e2a_32054cuda3std6ranges3__45__cpo4swapE - _ZN86_INTERNAL_d47a76b1_50_flash_fwd_hdim128_fp16_paged_split_softcap_sm80_cu_ceb34e2a_32054cuda3std3__45__cpo4cendE)
_ZN86_INTERNAL_d47a76b1_50_flash_fwd_hdim128_fp16_paged_split_softcap_sm80_cu_ceb34e2a_32054cuda3std3__45__cpo4cendE:
	.zero		1
	.type		_ZN86_INTERNAL_d47a76b1_50_flash_fwd_hdim128_fp16_paged_split_softcap_sm80_cu_ceb34e2a_32054cuda3std6ranges3__45__cpo4swapE,@object
	.size		_ZN86_INTERNAL_d47a76b1_50_flash_fwd_hdim128_fp16_paged_split_softcap_sm80_cu_ceb34e2a_32054cuda3std6ranges3__45__cpo4swapE,(.L_7 - _ZN86_INTERNAL_d47a76b1_50_flash_fwd_hdim128_fp16_paged_split_softcap_sm80_cu_ceb34e2a_32054cuda3std6ranges3__45__cpo4swapE)
_ZN86_INTERNAL_d47a76b1_50_flash_fwd_hdim128_fp16_paged_split_softcap_sm80_cu_ceb34e2a_32054cuda3std6ranges3__45__cpo4swapE:
	.zero		1
.L_7:


//--------------------- .nv.constant0._ZN7cutlass13device_kernelIN5flash19enable_sm80_to_sm89INS1_16FlashAttnFwdSm80INS1_25CollectiveMainloopFwdSm80ILi8ELi1ELb1EN4cute5tupleIJNS5_1CILi128EEES8_S8_EEELi128ENS_6half_tEfNS_4arch4Sm80ELb0ELb0ELb1ELb0ELb1ELb0ELb1ELb1EEENS1_21CollectiveEpilogueFwdIS9_NS6_IJNS7_ILi1EEESF_SF_EEESA_SC_Li256ELb0ELb1ELb1ELb0EEENS1_19SingleTileSchedulerILb0ELb1ELb1ELi128EEEEEEEEEvNT_6ParamsE --------------------------
	.section	.nv.constant0._ZN7cutlass13device_kernelIN5flash19enable_sm80_to_sm89INS1_16FlashAttnFwdSm80INS1_25CollectiveMainloopFwdSm80ILi8ELi1ELb1EN4cute5tupleIJNS5_1CILi128EEES8_S8_EEELi128ENS_6half_tEfNS_4arch4Sm80ELb0ELb0ELb1ELb0ELb1ELb0ELb1ELb1EEENS1_21CollectiveEpilogueFwdIS9_NS6_IJNS7_ILi1EEESF_SF_EEESA_SC_Li256ELb0ELb1ELb1ELb0EEENS1_19SingleTileSchedulerILb0ELb1ELb1ELi128EEEEEEEEEvNT_6ParamsE,"a",@progbits
	.sectionflags	@""
	.align	4
.nv.constant0._ZN7cutlass13device_kernelIN5flash19enable_sm80_to_sm89INS1_16FlashAttnFwdSm80INS1_25CollectiveMainloopFwdSm80ILi8ELi1ELb1EN4cute5tupleIJNS5_1CILi128EEES8_S8_EEELi128ENS_6half_tEfNS_4arch4Sm80ELb0ELb0ELb1ELb0ELb1ELb0ELb1ELb1EEENS1_21CollectiveEpilogueFwdIS9_NS6_IJNS7_ILi1EEESF_SF_EEESA_SC_Li256ELb0ELb1ELb1ELb0EEENS1_19SingleTileSchedulerILb0ELb1ELb1ELi128EEEEEEEEEvNT_6ParamsE:
	.zero		1944


//--------------------- .nv.constant0._ZN7cutlass13device_kernelIN5flash19enable_sm80_to_sm89INS1_16FlashAttnFwdSm80INS1_25CollectiveMainloopFwdSm80ILi8ELi1ELb1EN4cute5tupleIJNS5_1CILi128EEENS7_ILi96EEES8_EEELi128ENS_6half_tEfNS_4arch4Sm80ELb0ELb1ELb1ELb0ELb1ELb0ELb1ELb1EEENS1_21CollectiveEpilogueFwdINS6_IJS8_S8_S9_EEENS6_IJNS7_ILi1EEESH_SH_EEESB_SD_Li256ELb0ELb1ELb1ELb0EEENS1_19SingleTileSchedulerILb0ELb1ELb1ELi128EEEEEEEEEvNT_6ParamsE --------------------------
	.section	.nv.constant0._ZN7cutlass13device_kernelIN5flash19enable_sm80_to_sm89INS1_16FlashAttnFwdSm80INS1_25CollectiveMainloopFwdSm80ILi8ELi1ELb1EN4cute5tupleIJNS5_1CILi128EEENS7_ILi96EEES8_EEELi128ENS_6half_tEfNS_4arch4Sm80ELb0ELb1ELb1ELb0ELb1ELb0ELb1ELb1EEENS1_21CollectiveEpilogueFwdINS6_IJS8_S8_S9_EEENS6_IJNS7_ILi1EEESH_SH_EEESB_SD_Li256ELb0ELb1ELb1ELb0EEENS1_19SingleTileSchedulerILb0ELb1ELb1ELi128EEEEEEEEEvNT_6ParamsE,"a",@progbits
	.sectionflags	@""
	.align	4
.nv.constant0._ZN7cutlass13device_kernelIN5flash19enable_sm80_to_sm89INS1_16FlashAttnFwdSm80INS1_25CollectiveMainloopFwdSm80ILi8ELi1ELb1EN4cute5tupleIJNS5_1CILi128EEENS7_ILi96EEES8_EEELi128ENS_6half_tEfNS_4arch4Sm80ELb0ELb1ELb1ELb0ELb1ELb0ELb1ELb1EEENS1_21CollectiveEpilogueFwdINS6_IJS8_S8_S9_EEENS6_IJNS7_ILi1EEESH_SH_EEESB_SD_Li256ELb0ELb1ELb1ELb0EEENS1_19SingleTileSchedulerILb0ELb1ELb1ELi128EEEEEEEEEvNT_6ParamsE:
	.zero		1944


//--------------------- .nv.constant0._ZN7cutlass13device_kernelIN5flash19enable_sm80_to_sm89INS1_16FlashAttnFwdSm80INS1_25CollectiveMainloopFwdSm80ILi8ELi1ELb1EN4cute5tupleIJNS5_1CILi128EEES8_S8_EEELi128ENS_6half_tEfNS_4arch4Sm80ELb1ELb0ELb1ELb0ELb1ELb0ELb1ELb1EEENS1_21CollectiveEpilogueFwdIS9_NS6_IJNS7_ILi1EEESF_SF_EEESA_SC_Li256ELb0ELb1ELb1ELb0EEENS1_30DynamicPersistentTileSchedulerILi256ELi256ELb1ELb1ELb0EEEEEEEEEvNT_6ParamsE --------------------------
	.section	.nv.constant0._ZN7cutlass13device_kernelIN5flash19enable_sm80_to_sm89INS1_16FlashAttnFwdSm80INS1_25CollectiveMainloopFwdSm80ILi8ELi1ELb1EN4cute5tupleIJNS5_1CILi128EEES8_S8_EEELi128ENS_6half_tEfNS_4arch4Sm80ELb1ELb0ELb1ELb0ELb1ELb0ELb1ELb1EEENS1_21CollectiveEpilogueFwdIS9_NS6_IJNS7_ILi1EEESF_SF_EEESA_SC_Li256ELb0ELb1ELb1ELb0EEENS1_30DynamicPersistentTileSchedulerILi256ELi256ELb1ELb1ELb0EEEEEEEEEvNT_6ParamsE,"a",@progbits
	.sectionflags	@""
	.align	4
.nv.constant0._ZN7cutlass13device_kernelIN5flash19enable_sm80_to_sm89INS1_16FlashAttnFwdSm80INS1_25CollectiveMainloopFwdSm80ILi8ELi1ELb1EN4cute5tupleIJNS5_1CILi128EEES8_S8_EEELi128ENS_6half_tEfNS_4arch4Sm80ELb1ELb0ELb1ELb0ELb1ELb0ELb1ELb1EEENS1_21CollectiveEpilogueFwdIS9_NS6_IJNS7_ILi1EEESF_SF_EEESA_SC_Li256ELb0ELb1ELb1ELb0EEENS1_30DynamicPersistentTileSchedulerILi256ELi256ELb1ELb1ELb0EEEEEEEEEvNT_6ParamsE:
	.zero		1960


//--------------------- .nv.constant0._ZN7cutlass13device_kernelIN5flash19enable_sm80_to_sm89INS1_16FlashAttnFwdSm80INS1_25CollectiveMainloopFwdSm80ILi4ELi1ELb0EN4cute5tupleIJNS5_1CILi128EEENS7_ILi64EEES8_EEELi128ENS_6half_tEfNS_4arch4Sm80ELb0ELb0ELb1ELb0ELb1ELb0ELb1ELb1EEENS1_21CollectiveEpilogueFwdINS6_IJS8_S8_S9_EEENS6_IJNS7_ILi1EEESH_SH_EEESB_SD_Li128ELb0ELb1ELb1ELb0EEENS1_19SingleTileSchedulerILb0ELb1ELb1ELi128EEEEEEEEEvNT_6ParamsE --------------------------
	.section	.nv.constant0._ZN7cutlass13device_kernelIN5flash19enable_sm80_to_sm89INS1_16FlashAttnFwdSm80INS1_25CollectiveMainloopFwdSm80ILi4ELi1ELb0EN4cute5tupleIJNS5_1CILi128EEENS7_ILi64EEES8_EEELi128ENS_6half_tEfNS_4arch4Sm80ELb0ELb0ELb1ELb0ELb1ELb0ELb1ELb1EEENS1_21CollectiveEpilogueFwdINS6_IJS8_S8_S9_EEENS6_IJNS7_ILi1EEESH_SH_EEESB_SD_Li128ELb0ELb1ELb1ELb0EEENS1_19SingleTileSchedulerILb0ELb1ELb1ELi128EEEEEEEEEvNT_6ParamsE,"a",@progbits
	.sectionflags	@""
	.align	4
.nv.constant0._ZN7cutlass13device_kernelIN5flash19enable_sm80_to_sm89INS1_16FlashAttnFwdSm80INS1_25CollectiveMainloopFwdSm80ILi4ELi1ELb0EN4cute5tupleIJNS5_1CILi128EEENS7_ILi64EEES8_EEELi128ENS_6half_tEfNS_4arch4Sm80ELb0ELb0ELb1ELb0ELb1ELb0ELb1ELb1EEENS1_21CollectiveEpilogueFwdINS6_IJS8_S8_S9_EEENS6_IJNS7_ILi1EEESH_SH_EEESB_SD_Li128ELb0ELb1ELb1ELb0EEENS1_19SingleTileSchedulerILb0ELb1ELb1ELi128EEEEEEEEEvNT_6ParamsE:
	.zero		1944


//--------------------- .nv.constant0._ZN7cutlass13device_kernelIN5flash19enable_sm80_to_sm89INS1_16FlashAttnFwdSm80INS1_25CollectiveMainloopFwdSm80ILi8ELi1ELb1EN4cute5tupleIJNS5_1CILi128EEENS7_ILi112EEES8_EEELi128ENS_6half_tEfNS_4arch4Sm80ELb0ELb0ELb1ELb1ELb1ELb0ELb1ELb1EEENS1_21CollectiveEpilogueFwdINS6_IJS8_S8_S9_EEENS6_IJNS7_ILi1EEESH_SH_EEESB_SD_Li256ELb1ELb1ELb1ELb0EEENS1_36VarlenDynamicPersistentTileSchedulerILi128ELi112ELi256ELi256ELb1ELb1ELb0ELb0ELb1ELb1EEEEEEEEEvNT_6ParamsE --------------------------
	.section	.nv.constant0._ZN7cutlass13device_kernelIN5flash19enable_sm80_to_sm89INS1_16FlashAttnFwdSm80INS1_25CollectiveMainloopFwdSm80ILi8ELi1ELb1EN4cute5tupleIJNS5_1CILi128EEENS7_ILi112EEES8_EEELi128ENS_6half_tEfNS_4arch4Sm80ELb0ELb0ELb1ELb1ELb1ELb0ELb1ELb1EEENS1_21CollectiveEpilogueFwdINS6_IJS8_S8_S9_EEENS6_IJNS7_ILi1EEESH_SH_EEESB_SD_Li256ELb1ELb1ELb1ELb0EEENS1_36VarlenDynamicPersistentTileSchedulerILi128ELi112ELi256ELi256ELb1ELb1ELb0ELb0ELb1ELb1EEEEEEEEEvNT_6ParamsE,"a",@progbits
	.sectionflags	@""
	.align	4
.nv.constant0._ZN7cutlass13device_kernelIN5flash19enable_sm80_to_sm89INS1_16FlashAttnFwdSm80INS1_25CollectiveMainloopFwdSm80ILi8ELi1ELb1EN4cute5tupleIJNS5_1CILi128EEENS7_ILi112EEES8_EEELi128ENS_6half_tEfNS_4arch4Sm80ELb0ELb0ELb1ELb1ELb1ELb0ELb1ELb1EEENS1_21CollectiveEpilogueFwdINS6_IJS8_S8_S9_EEENS6_IJNS7_ILi1EEESH_SH_EEESB_SD_Li256ELb1ELb1ELb1ELb0EEENS1_36VarlenDynamicPersistentTileSchedulerILi128ELi112ELi256ELi256ELb1ELb1ELb0ELb0ELb1ELb1EEEEEEEEEvNT_6ParamsE:
	.zero		1976


//--------------------- .nv.constant0._ZN7cutlass13device_kernelIN5flash19enable_sm80_to_sm89INS1_16FlashAttnFwdSm80INS1_25CollectiveMainloopFwdSm80ILi8ELi1ELb1EN4cute5tupleIJNS5_1CILi128EEENS7_ILi112EEES8_EEELi128ENS_6half_tEfNS_4arch4Sm80ELb0ELb0ELb1ELb1ELb1ELb1ELb1ELb1EEENS1_21CollectiveEpilogueFwdINS6_IJS8_S8_S9_EEENS6_IJNS7_ILi1EEESH_SH_EEESB_SD_Li256ELb1ELb1ELb1ELb0EEENS1_36VarlenDynamicPersistentTileSchedulerILi128ELi112ELi256ELi256ELb1ELb1ELb0ELb0ELb1ELb1EEEEEEEEEvNT_6ParamsE --------------------------
	.section	.nv.constant0._ZN7cutlass13device_kernelIN5flash19enable_sm80_to_sm89INS1_16FlashAttnFwdSm80INS1_25CollectiveMainloopFwdSm80ILi8ELi1ELb1EN4cute5tupleIJNS5_1CILi128EEENS7_ILi112EEES8_EEELi128ENS_6half_tEfNS_4arch4Sm80ELb0ELb0ELb1ELb1ELb1ELb1ELb1ELb1EEENS1_21CollectiveEpilogueFwdINS6_IJS8_S8_S9_EEENS6_IJNS7_ILi1EEESH_SH_EEESB_SD_Li256ELb1ELb1ELb1ELb0EEENS1_36VarlenDynamicPersistentTileSchedulerILi128ELi112ELi256ELi256ELb1ELb1ELb0ELb0ELb1ELb1EEEEEEEEEvNT_6ParamsE,"a",@progbits
	.sectionflags	@""
	.align	4
.nv.constant0._ZN7cutlass13device_kernelIN5flash19enable_sm80_to_sm89INS1_16FlashAttnFwdSm80INS1_25CollectiveMainloopFwdSm80ILi8ELi1ELb1EN4cute5tupleIJNS5_1CILi128EEENS7_ILi112EEES8_EEELi128ENS_6half_tEfNS_4arch4Sm80ELb0ELb0ELb1ELb1ELb1ELb1ELb1ELb1EEENS1_21CollectiveEpilogueFwdINS6_IJS8_S8_S9_EEENS6_IJNS7_ILi1EEESH_SH_EEESB_SD_Li256ELb1ELb1ELb1ELb0EEENS1_36VarlenDynamicPersistentTileSchedulerILi128ELi112ELi256ELi256ELb1ELb1ELb0ELb0ELb1ELb1EEEEEEEEEvNT_6ParamsE:
	.zero		1976


//--------------------- .nv.constant0._ZN7cutlass13device_kernelIN5flash19enable_sm80_to_sm89INS1_16FlashAttnFwdSm80INS1_25CollectiveMainloopFwdSm80ILi4ELi1ELb0EN4cute5tupleIJNS5_1CILi128EEENS7_ILi48EEES8_EEELi128ENS_6half_tEfNS_4arch4Sm80ELb0ELb1ELb1ELb0ELb1ELb0ELb1ELb1EEENS1_21CollectiveEpilogueFwdINS6_IJS8_S8_S9_EEENS6_IJNS7_ILi1EEESH_SH_EEESB_SD_Li128ELb0ELb1ELb1ELb0EEENS1_19SingleTileSchedulerILb0ELb1ELb1ELi128EEEEEEEEEvNT_6ParamsE --------------------------
	.section	.nv.constant0._ZN7cutlass13device_kernelIN5flash19enable_sm80_to_sm89INS1_16FlashAttnFwdSm80INS1_25CollectiveMainloopFwdSm80ILi4ELi1ELb0EN4cute5tupleIJNS5_1CILi128EEENS7_ILi48EEES8_EEELi128ENS_6half_tEfNS_4arch4Sm80ELb0ELb1ELb1ELb0ELb1ELb0ELb1ELb1EEENS1_21CollectiveEpilogueFwdINS6_IJS8_S8_S9_EEENS6_IJNS7_ILi1EEESH_SH_EEESB_SD_Li128ELb0ELb1ELb1ELb0EEENS1_19SingleTileSchedulerILb0ELb1ELb1ELi128EEEEEEEEEvNT_6ParamsE,"a",@progbits
	.sectionflags	@""
	.align	4
.nv.constant0._ZN7cutlass13device_kernelIN5flash19enable_sm80_to_sm89INS1_16FlashAttnFwdSm80INS1_25CollectiveMainloopFwdSm80ILi4ELi1ELb0EN4cute5tupleIJNS5_1CILi128EEENS7_ILi48EEES8_EEELi128ENS_6half_tEfNS_4arch4Sm80ELb0ELb1ELb1ELb0ELb1ELb0ELb1ELb1EEENS1_21CollectiveEpilogueFwdINS6_IJS8_S8_S9_EEENS6_IJNS7_ILi1EEESH_SH_EEESB_SD_Li128ELb0ELb1ELb1ELb0EEENS1_19SingleTileSchedulerILb0ELb1ELb1ELi128EEEEEEEEEvNT_6ParamsE:
	.zero		1944


//--------------------- .nv.constant0._ZN7cutlass13device_kernelIN5flash19enable_sm80_to_sm89INS1_16FlashAttnFwdSm80INS1_25CollectiveMainloopFwdSm80ILi8ELi1ELb1EN4cute5tupleIJNS5_1CILi128EEENS7_ILi96EEES8_EEELi128ENS_6half_tEfNS_4arch4Sm80ELb0ELb1ELb1ELb1ELb1ELb0ELb1ELb1EEENS1_21CollectiveEpilogueFwdINS6_IJS8_S8_S9_EEENS6_IJNS7_ILi1EEESH_SH_EEESB_SD_Li256ELb1ELb1ELb1ELb0EEENS1_36VarlenDynamicPersistentTileSchedulerILi128ELi96ELi256ELi256ELb1ELb1ELb0ELb1ELb0ELb1EEEEEEEEEvNT_6ParamsE --------------------------
	.section	.nv.constant0._ZN7cutlass13device_kernelIN5flash19enable_sm80_to_sm89INS1_16FlashAttnFwdSm80INS1_25CollectiveMainloopFwdSm80ILi8ELi1ELb1EN4cute5tupleIJNS5_1CILi128EEENS7_ILi96EEES8_EEELi128ENS_6half_tEfNS_4arch4Sm80ELb0ELb1ELb1ELb1ELb1ELb0ELb1ELb1EEENS1_21CollectiveEpilogueFwdINS6_IJS8_S8_S9_EEENS6_IJNS7_ILi1EEESH_SH_EEESB_SD_Li256ELb1ELb1ELb1ELb0EEENS1_36VarlenDynamicPersistentTileSchedulerILi128ELi96ELi256ELi256ELb1ELb1ELb0ELb1ELb0ELb1EEEEEEEEEvNT_6ParamsE,"a",@progbits
	.sectionflags	@""
	.align	4
.nv.constant0._ZN7cutlass13device_kernelIN5flash19enable_sm80_to_sm89INS1_16FlashAttnFwdSm80INS1_25CollectiveMainloopFwdSm80ILi8ELi1ELb1EN4cute5tupleIJNS5_1CILi128EEENS7_ILi96EEES8_EEELi128ENS_6half_tEfNS_4arch4Sm80ELb0ELb1ELb1ELb1ELb1ELb0ELb1ELb1EEENS1_21CollectiveEpilogueFwdINS6_IJS8_S8_S9_EEENS6_IJNS7_ILi1EEESH_SH_EEESB_SD_Li256ELb1ELb1ELb1ELb0EEENS1_36VarlenDynamicPersistentTileSchedulerILi128ELi96ELi256ELi256ELb1ELb1ELb0ELb1ELb0ELb1EEEEEEEEEvNT_6ParamsE:
	.zero		1976


//--------------------- .nv.constant0._ZN7cutlass13device_kernelIN5flash19enable_sm80_to_sm89INS1_16FlashAttnFwdSm80INS1_25CollectiveMainloopFwdSm80ILi8ELi1ELb1EN4cute5tupleIJNS5_1CILi128EEENS7_ILi96EEES8_EEELi128ENS_6half_tEfNS_4arch4Sm80ELb0ELb1ELb1ELb1ELb1ELb1ELb1ELb1EEENS1_21CollectiveEpilogueFwdINS6_IJS8_S8_S9_EEENS6_IJNS7_ILi1EEESH_SH_EEESB_SD_Li256ELb1ELb1ELb1ELb0EEENS1_36VarlenDynamicPersistentTileSchedulerILi128ELi96ELi256ELi256ELb1ELb1ELb0ELb1ELb0ELb1EEEEEEEEEvNT_6ParamsE --------------------------
	.section	.nv.constant0._ZN7cutlass13device_kernelIN5flash19enable_sm80_to_sm89INS1_16FlashAttnFwdSm80INS1_25CollectiveMainloopFwdSm80ILi8ELi1ELb1EN4cute5tupleIJNS5_1CILi128EEENS7_ILi96EEES8_EEELi128ENS_6half_tEfNS_4arch4Sm80ELb0ELb1ELb1ELb1ELb1ELb1ELb1ELb1EEENS1_21CollectiveEpilogueFwdINS6_IJS8_S8_S9_EEENS6_IJNS7_ILi1EEESH_SH_EEESB_SD_Li256ELb1ELb1ELb1ELb0EEENS1_36VarlenDynamicPersistentTileSchedulerILi128ELi96ELi256ELi256ELb1ELb1ELb0ELb1ELb0ELb1EEEEEEEEEvNT_6ParamsE,"a",@progbits
	.sectionflags	@""
	.align	4
.nv.constant0._ZN7cutlass13device_kernelIN5flash19enable_sm80_to_sm89INS1_16FlashAttnFwdSm80INS1_25CollectiveMainloopFwdSm80ILi8ELi1ELb1EN4cute5tupleIJNS5_1CILi128EEENS7_ILi96EEES8_EEELi128ENS_6half_tEfNS_4arch4Sm80ELb0ELb1ELb1ELb1ELb1ELb1ELb1ELb1EEENS1_21CollectiveEpilogueFwdINS6_IJS8_S8_S9_EEENS6_IJNS7_ILi1EEESH_SH_EEESB_SD_Li256ELb1ELb1ELb1ELb0EEENS1_36VarlenDynamicPersistentTileSchedulerILi128ELi96ELi256ELi256ELb1ELb1ELb0ELb1ELb0ELb1EEEEEEEEEvNT_6ParamsE:
	.zero		1976


//--------------------- .nv.constant0._ZN7cutlass13device_kernelIN5flash19enable_sm80_to_sm89INS1_16FlashAttnFwdSm80INS1_25CollectiveMainloopFwdSm80ILi4ELi1ELb0EN4cute5tupleIJNS5_1CILi128EEENS7_ILi64EEES8_EEELi128ENS_6half_tEfNS_4arch4Sm80ELb1ELb0ELb1ELb0ELb1ELb0ELb1ELb1EEENS1_21CollectiveEpilogueFwdINS6_IJS8_S8_S9_EEENS6_IJNS7_ILi1EEESH_SH_EEESB_SD_Li128ELb0ELb1ELb1ELb0EEENS1_30DynamicPersistentTileSchedulerILi128ELi128ELb1ELb1ELb0EEEEEEEEEvNT_6ParamsE --------------------------
	.section	.nv.constant0._ZN7cutlass13device_kernelIN5flash19enable_sm80_to_sm89INS1_16FlashAttnFwdSm80INS1_25CollectiveMainloopFwdSm80ILi4ELi1ELb0EN4cute5tupleIJNS5_1CILi128EEENS7_ILi64EEES8_EEELi128ENS_6half_tEfNS_4arch4Sm80ELb1ELb0ELb1ELb0ELb1ELb0ELb1ELb1EEENS1_21CollectiveEpilogueFwdINS6_IJS8_S8_S9_EEENS6_IJNS7_ILi1EEESH_SH_EEESB_SD_Li128ELb0ELb1ELb1ELb0EEENS1_30DynamicPersistentTileSchedulerILi128ELi128ELb1ELb1ELb0EEEEEEEEEvNT_6ParamsE,"a",@progbits
	.sectionflags	@""
	.align	4
.nv.constant0._ZN7cutlass13device_kernelIN5flash19enable_sm80_to_sm89INS1_16FlashAttnFwdSm80INS1_25CollectiveMainloopFwdSm80ILi4ELi1ELb0EN4cute5tupleIJNS5_1CILi128EEENS7_ILi64EEES8_EEELi128ENS_6half_tEfNS_4arch4Sm80ELb1ELb0ELb1ELb0ELb1ELb0ELb1ELb1EEENS1_21CollectiveEpilogueFwdINS6_IJS8_S8_S9_EEENS6_IJNS7_ILi1EEESH_SH_EEESB_SD_Li128ELb0ELb1ELb1ELb0EEENS1_30DynamicPersistentTileSchedulerILi128ELi128ELb1ELb1ELb0EEEEEEEEEvNT_6ParamsE:
	.zero		1960


//--------------------- .nv.constant0._ZN7cutlass13device_kernelIN5flash19enable_sm80_to_sm89INS1_16FlashAttnFwdSm80INS1_25CollectiveMainloopFwdSm80ILi8ELi1ELb1EN4cute5tupleIJNS5_1CILi128EEENS7_ILi112EEES8_EEELi128ENS_6half_tEfNS_4arch4Sm80ELb1ELb0ELb1ELb1ELb1ELb0ELb1ELb1EEENS1_21CollectiveEpilogueFwdINS6_IJS8_S8_S9_EEENS6_IJNS7_ILi1EEESH_SH_EEESB_SD_Li256ELb1ELb1ELb1ELb0EEENS1_36VarlenDynamicPersistentTileSchedulerILi128ELi112ELi256ELi256ELb1ELb1ELb0ELb1ELb1ELb1EEEEEEEEEvNT_6ParamsE --------------------------
	.section	.nv.constant0._ZN7cutlass13device_kernelIN5flash19enable_sm80_to_sm89INS1_16FlashAttnFwdSm80INS1_25CollectiveMainloopFwdSm80ILi8ELi1ELb1EN4cute5tupleIJNS5_1CILi128EEENS7_ILi112EEES8_EEELi128ENS_6half_tEfNS_4arch4Sm80ELb1ELb0ELb1ELb1ELb1ELb0ELb1ELb1EEENS1_21CollectiveEpilogueFwdINS6_IJS8_S8_S9_EEENS6_IJNS7_ILi1EEESH_SH_EEESB_SD_Li256ELb1ELb1ELb1ELb0EEENS1_36VarlenDynamicPersistentTileSchedulerILi128ELi112ELi256ELi256ELb1ELb1ELb0ELb1ELb1ELb1EEEEEEEEEvNT_6ParamsE,"a",@progbits
	.sectionflags	@""
	.align	4
.nv.constant0._ZN7cutlass13device_kernelIN5flash19enable_sm80_to_sm89INS1_16FlashAttnFwdSm80INS1_25CollectiveMainloopFwdSm80ILi8ELi1ELb1EN4cute5tupleIJNS5_1CILi128EEENS7_ILi112EEES8_EEELi128ENS_6half_tEfNS_4arch4Sm80ELb1ELb0ELb1ELb1ELb1ELb0ELb1ELb1EEENS1_21CollectiveEpilogueFwdINS6_IJS8_S8_S9_EEENS6_IJNS7_ILi1EEESH_SH_EEESB_SD_Li256ELb1ELb1ELb1ELb0EEENS1_36VarlenDynamicPersistentTileSchedulerILi128ELi112ELi256ELi256ELb1ELb1ELb0ELb1ELb1ELb1EEEEEEEEEvNT_6ParamsE:
	.zero		1976


//--------------------- .nv.constant0._ZN7cutlass13device_kernelIN5flash19enable_sm80_to_sm89INS1_16FlashAttnFwdSm80INS1_25CollectiveMainloopFwdSm80ILi8ELi1ELb1EN4cute5tupleIJNS5_1CILi128EEENS7_ILi112EEES8_EEELi128ENS_6half_tEfNS_4arch4Sm80ELb1ELb0ELb1ELb1ELb1ELb1ELb1ELb1EEENS1_21CollectiveEpilogueFwdINS6_IJS8_S8_S9_EEENS6_IJNS7_ILi1EEESH_SH_EEESB_SD_Li256ELb1ELb1ELb1ELb0EEENS1_36VarlenDynamicPersistentTileSchedulerILi128ELi112ELi256ELi256ELb1ELb1ELb0ELb1ELb1ELb1EEEEEEEEEvNT_6ParamsE --------------------------
	.section	.nv.constant0._ZN7cutlass13device_kernelIN5flash19enable_sm80_to_sm89INS1_16FlashAttnFwdSm80INS1_25CollectiveMainloopFwdSm80ILi8ELi1ELb1EN4cute5tupleIJNS5_1CILi128EEENS7_ILi112EEES8_EEELi128ENS_6half_tEfNS_4arch4Sm80ELb1ELb0ELb1ELb1ELb1ELb1ELb1ELb1EEENS1_21CollectiveEpilogueFwdINS6_IJS8_S8_S9_EEENS6_IJNS7_ILi1EEESH_SH_EEESB_SD_Li256ELb1ELb1ELb1ELb0EEENS1_36VarlenDynamicPersistentTileSchedulerILi128ELi112ELi256ELi256ELb1ELb1ELb0ELb1ELb1ELb1EEEEEEEEEvNT_6ParamsE,"a",@progbits
	.sectionflags	@""
	.align	4
.nv.constant0._ZN7cutlass13device_kernelIN5flash19enable_sm80_to_sm89INS1_16FlashAttnFwdSm80INS1_25CollectiveMainloopFwdSm80ILi8ELi1ELb1EN4cute5tupleIJNS5_1CILi128EEENS7_ILi112EEES8_EEELi128ENS_6half_tEfNS_4arch4Sm80ELb1ELb0ELb1ELb1ELb1ELb1ELb1ELb1EEENS1_21CollectiveEpilogueFwdINS6_IJS8_S8_S9_EEENS6_IJNS7_ILi1EEESH_SH_EEESB_SD_Li256ELb1ELb1ELb1ELb0EEENS1_36VarlenDynamicPersistentTileSchedulerILi128ELi112ELi256ELi256ELb1ELb1ELb0ELb1ELb1ELb1EEEEEEEEEvNT_6ParamsE:
	.zero		1976


//--------------------- SYMBOLS --------------------------

	.type		.nv.reservedSmem.offset0,@object
	.size		.nv.reservedSmem.offset0,0x4
